def gluon_tcgen05(
    a_ptr,
    b_ptr,
    c_ptr,
    M,
    N,
    K,
    stride_am,
    stride_bk,
    stride_cm,
    BLOCK_M: gl.constexpr,
    BLOCK_N: gl.constexpr,
    BLOCK_K: gl.constexpr,
    DTYPE: gl.constexpr,
    A_LAYOUT: gl.constexpr,
    B_LAYOUT: gl.constexpr,
    C_LAYOUT: gl.constexpr,
    B_SHAPE: gl.constexpr,
    TMEM_LAYOUT: gl.constexpr,
    TMEM_REG: gl.constexpr,
    TRANS_B: gl.constexpr,
    NUM_BUFFERS: gl.constexpr,
):
    a_desc = tma.make_tensor_descriptor(
        a_ptr, [M, K], [stride_am, 1], [BLOCK_M, BLOCK_K], A_LAYOUT
    )
    b_desc = tma.make_tensor_descriptor(
        b_ptr,
        [N, K] if TRANS_B else [K, N],
        [stride_bk, 1],
        B_SHAPE,
        B_LAYOUT,
    )
    c_desc = tma.make_tensor_descriptor(
        c_ptr, [M, N], [stride_cm, 1], [BLOCK_M, BLOCK_N], C_LAYOUT
    )

    a_bufs = gl.allocate_shared_memory(
        DTYPE, [NUM_BUFFERS, BLOCK_M, BLOCK_K], A_LAYOUT
    )
    b_bufs = gl.allocate_shared_memory(DTYPE, [NUM_BUFFERS] + B_SHAPE, B_LAYOUT)

    pid_m = gl.program_id(0)
    pid_n = gl.program_id(1)
    off_m = pid_m * BLOCK_M
    off_n = pid_n * BLOCK_N

    tma_bars = gl.allocate_shared_memory(
        gl.int64, [NUM_BUFFERS, 1], mbarrier.MBarrierLayout()
    )
    mma_bars = gl.allocate_shared_memory(
        gl.int64, [NUM_BUFFERS, 1], mbarrier.MBarrierLayout()
    )
    for i in gl.static_range(NUM_BUFFERS):
        mbarrier.init(tma_bars.index(i), count=1)
        mbarrier.init(mma_bars.index(i), count=1)

    acc_tmem = allocate_tensor_memory(gl.float32, [BLOCK_M, BLOCK_N], TMEM_LAYOUT)
    idx = 0
    phase = 0
    use_acc = False
    for k in range(0, K, BLOCK_K):
        a = a_bufs.index(idx)
        b = b_bufs.index(idx)
        tma_bar = tma_bars.index(idx)
        mma_bar = mma_bars.index(idx)
        mbarrier.expect(
            tma_bar, a_desc.block_type.nbytes + b_desc.block_type.nbytes
        )
        tma.async_copy_global_to_shared(a_desc, [off_m, k], tma_bar, a)
        tma.async_copy_global_to_shared(
            b_desc, [off_n, k] if TRANS_B else [k, off_n], tma_bar, b
        )
        mbarrier.wait(tma_bar, phase=phase)

        if TRANS_B:
            b = b.permute((1, 0))
        tcgen05_mma(a, b, acc_tmem, use_acc=use_acc)
        tcgen05_commit(mma_bar)
        mbarrier.wait(mma_bar, phase=phase)
        use_acc = True

        idx += 1
        if idx == NUM_BUFFERS:
            idx = 0
            phase ^= 1

    for i in gl.static_range(NUM_BUFFERS):
        mbarrier.invalidate(tma_bars.index(i))
        mbarrier.invalidate(mma_bars.index(i))

    acc = acc_tmem.load(TMEM_REG)
    c_smem = gl.allocate_shared_memory(DTYPE, [BLOCK_M, BLOCK_N], C_LAYOUT)
    c_smem.store(acc.to(DTYPE))
    fence_async_shared()
    tma.async_copy_shared_to_global(c_desc, [off_m, off_n], c_smem)
    tma.store_wait(pendings=0)

# config = {"BLOCK_K": 128, "BLOCK_M": 128, "BLOCK_N": 256, "arch": "sm_100", "dtype": "fp8e4m3", "num_buffers": 2, "num_warps": 8, "trans_b": 1}
# arch = sm_100


// ===== COMPILED SASS (sm_100a) =====

	.target	sm_100a

	.elftype	@"ET_EXEC"


//--------------------- .note.nv.tkinfo           --------------------------
	.section	.note.nv.tkinfo,"",@"SHT_NOTE"
	.sectionflags	@"SHF_NOTE_NV_TKINFO"
	.tkinfo
        /*0018*/ 	.word	0x00000081
        /*0030*/ 	.string	""
        /*0030*/ 	.string	"ptxas-blackwell"
        /*0030*/ 	.string	"Cuda compilation tools, release 12.9, V12.9.86"
        /*0030*/ 	.string	"Build cuda_12.9.r12.9/compiler.36037853_0"
        /*0030*/ 	.string	"-v  -suppress-debug-info  -lineinfo  -arch sm_100a "



//--------------------- .note.nv.cuver            --------------------------
	.section	.note.nv.cuver,"",@"SHT_NOTE"
	.sectionflags	@"SHF_NOTE_NV_CUVER"
        /*0018*/ 	.short	0x0001
        /*001a*/ 	.short	0x0064
        /*001c*/ 	.short	0x0001
        /*001e*/ 	.short	0x0000
        /*0020*/ 	.short	0x0001
        /*0022*/ 	.short	0x0000


//--------------------- .nv.info                  --------------------------
	.section	.nv.info,"",@"SHT_CUDA_INFO"
	.align	4


	//----- nvinfo : EIATTR_REGCOUNT
	.align		4
        /*0000*/ 	.byte	0x04, 0x2f
        /*0002*/ 	.short	(.L_4 - .L_3)
	.align		4
.L_3:
        /*0004*/ 	.word	index@(gluon_tcgen05)
        /*0008*/ 	.word	0x00000087


	//----- nvinfo : EIATTR_FRAME_SIZE
	.align		4
.L_4:
        /*000c*/ 	.byte	0x04, 0x11
        /*000e*/ 	.short	(.L_6 - .L_5)
	.align		4
.L_5:
        /*0010*/ 	.word	index@($__internal_2_$__cuda_sm10x_tcgen05_guardrail_trap_unallocated_columns_being_dealloced)
        /*0014*/ 	.word	0x00000000


	//----- nvinfo : EIATTR_FRAME_SIZE
	.align		4
.L_6:
        /*0018*/ 	.byte	0x04, 0x11
        /*001a*/ 	.short	(.L_8 - .L_7)
	.align		4
.L_7:
        /*001c*/ 	.word	index@($__internal_1_$__cuda_sm10x_tcgen05_guardrail_trap_phase_invalid_during_alloc)
        /*0020*/ 	.word	0x00000000


	//----- nvinfo : EIATTR_FRAME_SIZE
	.align		4
.L_8:
        /*0024*/ 	.byte	0x04, 0x11
        /*0026*/ 	.short	(.L_10 - .L_9)
	.align		4
.L_9:
        /*0028*/ 	.word	index@($__internal_0_$__cuda_sm10x_tcgen05_guardrail_trap_col_being_dealloced_not_returned_by_alloc)
        /*002c*/ 	.word	0x00000000


	//----- nvinfo : EIATTR_FRAME_SIZE
	.align		4
.L_10:
        /*0030*/ 	.byte	0x04, 0x11
        /*0032*/ 	.short	(.L_12 - .L_11)
	.align		4
.L_11:
        /*0034*/ 	.word	index@(gluon_tcgen05)
        /*0038*/ 	.word	0x00000000


	//----- nvinfo : EIATTR_MIN_STACK_SIZE
	.align		4
.L_12:
        /*003c*/ 	.byte	0x04, 0x12
        /*003e*/ 	.short	(.L_14 - .L_13)
	.align		4
.L_13:
        /*0040*/ 	.word	index@(gluon_tcgen05)
        /*0044*/ 	.word	0x00000000
.L_14:


//--------------------- .nv.info.gluon_tcgen05    --------------------------
	.section	.nv.info.gluon_tcgen05,"",@"SHT_CUDA_INFO"
	.sectionflags	@""
	.align	4


	//----- nvinfo : EIATTR_CUDA_API_VERSION
	.align		4
        /*0000*/ 	.byte	0x04, 0x37
        /*0002*/ 	.short	(.L_16 - .L_15)
.L_15:
        /*0004*/ 	.word	0x00000081


	//----- nvinfo : EIATTR_KPARAM_INFO
	.align		4
.L_16:
        /*0008*/ 	.byte	0x04, 0x17
        /*000a*/ 	.short	(.L_18 - .L_17)
.L_17:
        /*000c*/ 	.word	0x00000000
        /*0010*/ 	.short	0x000a
        /*0012*/ 	.short	0x0048
        /*0014*/ 	.byte	0x00, 0xf4, 0x21, 0x00


	//----- nvinfo : EIATTR_KPARAM_INFO
	.align		4
.L_18:
        /*0018*/ 	.byte	0x04, 0x17
        /*001a*/ 	.short	(.L_20 - .L_19)
.L_19:
        /*001c*/ 	.word	0x00000000
        /*0020*/ 	.short	0x0009
        /*0022*/ 	.short	0x0040
        /*0024*/ 	.byte	0x00, 0xf4, 0x21, 0x00


	//----- nvinfo : EIATTR_KPARAM_INFO
	.align		4
.L_20:
        /*0028*/ 	.byte	0x04, 0x17
        /*002a*/ 	.short	(.L_22 - .L_21)
.L_21:
        /*002c*/ 	.word	0x00000000
        /*0030*/ 	.short	0x0008
        /*0032*/ 	.short	0x0038
        /*0034*/ 	.byte	0x00, 0xf0, 0x21, 0x00


	//----- nvinfo : EIATTR_KPARAM_INFO
	.align		4
.L_22:
        /*0038*/ 	.byte	0x04, 0x17
        /*003a*/ 	.short	(.L_24 - .L_23)
.L_23:
        /*003c*/ 	.word	0x00000000
        /*0040*/ 	.short	0x0007
        /*0042*/ 	.short	0x0030
        /*0044*/ 	.byte	0x00, 0xf0, 0x21, 0x00


	//----- nvinfo : EIATTR_KPARAM_INFO
	.align		4
.L_24:
        /*0048*/ 	.byte	0x04, 0x17
        /*004a*/ 	.short	(.L_26 - .L_25)
.L_25:
        /*004c*/ 	.word	0x00000000
        /*0050*/ 	.short	0x0006
        /*0052*/ 	.short	0x0028
        /*0054*/ 	.byte	0x00, 0xf0, 0x21, 0x00


	//----- nvinfo : EIATTR_KPARAM_INFO
	.align		4
.L_26:
        /*0058*/ 	.byte	0x04, 0x17
        /*005a*/ 	.short	(.L_28 - .L_27)
.L_27:
        /*005c*/ 	.word	0x00000000
        /*0060*/ 	.short	0x0005
        /*0062*/ 	.short	0x0020
        /*0064*/ 	.byte	0x00, 0xf0, 0x11, 0x00


	//----- nvinfo : EIATTR_KPARAM_INFO
	.align		4
.L_28:
        /*0068*/ 	.byte	0x04, 0x17
        /*006a*/ 	.short	(.L_30 - .L_29)
.L_29:
        /*006c*/ 	.word	0x00000000
        /*0070*/ 	.short	0x0004
        /*0072*/ 	.short	0x001c
        /*0074*/ 	.byte	0x00, 0xf0, 0x11, 0x00


	//----- nvinfo : EIATTR_KPARAM_INFO
	.align		4
.L_30:
        /*0078*/ 	.byte	0x04, 0x17
        /*007a*/ 	.short	(.L_32 - .L_31)
.L_31:
        /*007c*/ 	.word	0x00000000
        /*0080*/ 	.short	0x0003
        /*0082*/ 	.short	0x0018
        /*0084*/ 	.byte	0x00, 0xf0, 0x11, 0x00


	//----- nvinfo : EIATTR_KPARAM_INFO
	.align		4
.L_32:
        /*0088*/ 	.byte	0x04, 0x17
        /*008a*/ 	.short	(.L_34 - .L_33)
.L_33:
        /*008c*/ 	.word	0x00000000
        /*0090*/ 	.short	0x0002
        /*0092*/ 	.short	0x0010
        /*0094*/ 	.byte	0x00, 0xf4, 0x21, 0x00


	//----- nvinfo : EIATTR_KPARAM_INFO
	.align		4
.L_34:
        /*0098*/ 	.byte	0x04, 0x17
        /*009a*/ 	.short	(.L_36 - .L_35)
.L_35:
        /*009c*/ 	.word	0x00000000
        /*00a0*/ 	.short	0x0001
        /*00a2*/ 	.short	0x0008
        /*00a4*/ 	.byte	0x00, 0xf4, 0x21, 0x00


	//----- nvinfo : EIATTR_KPARAM_INFO
	.align		4
.L_36:
        /*00a8*/ 	.byte	0x04, 0x17
        /*00aa*/ 	.short	(.L_38 - .L_37)
.L_37:
        /*00ac*/ 	.word	0x00000000
        /*00b0*/ 	.short	0x0000
        /*00b2*/ 	.short	0x0000
        /*00b4*/ 	.byte	0x00, 0xf4, 0x21, 0x00


	//----- nvinfo : EIATTR_AT_ENTRY_FRAGMENTS
	.align		4
.L_38:
        /*00b8*/ 	.byte	0x04, 0x4f
        /*00ba*/ 	.short	(.L_40 - .L_39)


	//   ....[0]....
.L_39:
        /*00bc*/ 	.word	0x00000004


	//----- nvinfo : EIATTR_RESERVED_SMEM_USED
	.align		4
.L_40:
        /*00c0*/ 	.byte	0x01, 0x41
	.zero		2


	//----- nvinfo : EIATTR_SPARSE_MMA_MASK
	.align		4
        /*00c4*/ 	.byte	0x03, 0x50
        /*00c6*/ 	.short	0x0000


	//----- nvinfo : EIATTR_TCGEN05_1CTA_USED
	.align		4
        /*00c8*/ 	.byte	0x01, 0x51
	.zero		2


	//----- nvinfo : EIATTR_MAXREG_COUNT
	.align		4
        /*00cc*/ 	.byte	0x03, 0x1b
        /*00ce*/ 	.short	0x00ff


	//----- nvinfo : EIATTR_NUM_BARRIERS
	.align		4
        /*00d0*/ 	.byte	0x02, 0x4c
        /*00d2*/ 	.byte	0x01
	.zero		1


	//----- nvinfo : EIATTR_INT_WARP_WIDE_INSTR_OFFSETS
	.align		4
        /*00d4*/ 	.byte	0x04, 0x31
        /*00d6*/ 	.short	(.L_42 - .L_41)


	//   ....[0]....
.L_41:
        /*00d8*/ 	.word	0x00001690


	//   ....[1]....
        /*00dc*/ 	.word	0x000016b0


	//   ....[2]....
        /*00e0*/ 	.word	0x00001740


	//   ....[3]....
        /*00e4*/ 	.word	0x00001900


	//   ....[4]....
        /*00e8*/ 	.word	0x00001910


	//   ....[5]....
        /*00ec*/ 	.word	0x00001970


	//   ....[6]....
        /*00f0*/ 	.word	0x00001980


	//   ....[7]....
        /*00f4*/ 	.word	0x00001c50


	//   ....[8]....
        /*00f8*/ 	.word	0x00001c60


	//   ....[9]....
        /*00fc*/ 	.word	0x00001de0


	//   ....[10]....
        /*0100*/ 	.word	0x00001e10


	//   ....[11]....
        /*0104*/ 	.word	0x00001e40


	//   ....[12]....
        /*0108*/ 	.word	0x00001e60


	//   ....[13]....
        /*010c*/ 	.word	0x00002160


	//   ....[14]....
        /*0110*/ 	.word	0x00002170


	//   ....[15]....
        /*0114*/ 	.word	0x00002440


	//   ....[16]....
        /*0118*/ 	.word	0x00002450


	//   ....[17]....
        /*011c*/ 	.word	0x00002b40


	//   ....[18]....
        /*0120*/ 	.word	0x00002b90


	//----- nvinfo : EIATTR_COOP_GROUP_MASK_REGIDS
	.align		4
.L_42:
        /*0124*/ 	.byte	0x04, 0x29
        /*0126*/ 	.short	(.L_44 - .L_43)


	//   ....[0]....
.L_43:
        /*0128*/ 	.word	0xffffffff


	//   ....[1]....
        /*012c*/ 	.word	0xffffffff


	//   ....[2]....
        /*0130*/ 	.word	0xffffffff


	//   ....[3]....
        /*0134*/ 	.word	0xffffffff


	//   ....[4]....
        /*0138*/ 	.word	0xffffffff


	//   ....[5]....
        /*013c*/ 	.word	0xffffffff


	//   ....[6]....
        /*0140*/ 	.word	0xffffffff


	//   ....[7]....
        /*0144*/ 	.word	0xffffffff


	//   ....[8]....
        /*0148*/ 	.word	0xffffffff


	//   ....[9]....
        /*014c*/ 	.word	0xffffffff


	//----- nvinfo : EIATTR_COOP_GROUP_INSTR_OFFSETS
	.align		4
.L_44:
        /*0150*/ 	.byte	0x04, 0x28
        /*0152*/ 	.short	(.L_46 - .L_45)


	//   ....[0]....
.L_45:
        /*0154*/ 	.word	0x00000050


	//   ....[1]....
        /*0158*/ 	.word	0x00000310


	//   ....[2]....
        /*015c*/ 	.word	0x000004f0


	//   ....[3]....
        /*0160*/ 	.word	0x00000980


	//   ....[4]....
        /*0164*/ 	.word	0x00000ac0


	//   ....[5]....
        /*0168*/ 	.word	0x00000fa0


	//   ....[6]....
        /*016c*/ 	.word	0x000010e0


	//   ....[7]....
        /*0170*/ 	.word	0x00001530


	//   ....[8]....
        /*0174*/ 	.word	0x000029d0


	//   ....[9]....
        /*0178*/ 	.word	0x00002c40


	//----- nvinfo : EIATTR_VRC_CTA_INIT_COUNT
	.align		4
.L_46:
        /*017c*/ 	.byte	0x02, 0x4a
        /*017e*/ 	.byte	0x80
	.zero		1


	//----- nvinfo : EIATTR_MBARRIER_INSTR_OFFSETS
	.align		4
        /*0180*/ 	.byte	0x04, 0x39
        /*0182*/ 	.short	(.L_48 - .L_47)


	//   ....[0]....
.L_47:
        /*0184*/ 	.word	0x00001760
        /*0188*/ 	.word	0x000000ff
        /*018c*/ 	.word	0x00018000
        /*0190*/ 	.short	0x0100
        /*0192*/ 	.byte	0x08
	.zero		1


	//   ....[1]....
        /*0194*/ 	.word	0x00001770
        /*0198*/ 	.word	0x000000ff
        /*019c*/ 	.word	0x00018010
        /*01a0*/ 	.short	0x0100
        /*01a2*/ 	.byte	0x08
	.zero		1


	//   ....[2]....
        /*01a4*/ 	.word	0x00001820
        /*01a8*/ 	.word	0x000000ff
        /*01ac*/ 	.word	0x00018008
        /*01b0*/ 	.short	0x0100
        /*01b2*/ 	.byte	0x08
	.zero		1


	//   ....[3]....
        /*01b4*/ 	.word	0x00001830
        /*01b8*/ 	.word	0x000000ff
        /*01bc*/ 	.word	0x00018018
        /*01c0*/ 	.short	0x0100
        /*01c2*/ 	.byte	0x08
	.zero		1


	//   ....[4]....
        /*01c4*/ 	.word	0x00001a10
        /*01c8*/ 	.word	0x000000ff
        /*01cc*/ 	.word	0x00018000
        /*01d0*/ 	.short	0x010a
        /*01d2*/ 	.byte	0x08
	.zero		1


	//   ....[5]....
        /*01d4*/ 	.word	0x00001cb0
        /*01d8*/ 	.word	0x000000ff
        /*01dc*/ 	.word	0x00018010
        /*01e0*/ 	.short	0x010a
        /*01e2*/ 	.byte	0x08
	.zero		1


	//   ....[6]....
        /*01e4*/ 	.word	0x00001ee0
        /*01e8*/ 	.word	0x000000ff
        /*01ec*/ 	.word	0x00018000
        /*01f0*/ 	.short	0x010a
        /*01f2*/ 	.byte	0x1c
	.zero		1


	//   ....[7]....
        /*01f4*/ 	.word	0x000021b0
        /*01f8*/ 	.word	0x000000ff
        /*01fc*/ 	.word	0x00018010
        /*0200*/ 	.short	0x010a
        /*0202*/ 	.byte	0x1c
	.zero		1


	//   ....[8]....
        /*0204*/ 	.word	0x00002280
        /*0208*/ 	.word	0x000000ff
        /*020c*/ 	.word	0x00018000
        /*0210*/ 	.short	0x0108
        /*0212*/ 	.byte	0x08
	.zero		1


	//   ....[9]....
        /*0214*/ 	.word	0x00002290
        /*0218*/ 	.word	0x000000ff
        /*021c*/ 	.word	0x00018010
        /*0220*/ 	.short	0x0108
        /*0222*/ 	.byte	0x08
	.zero		1


	//   ....[10]....
        /*0224*/ 	.word	0x000022e0
        /*0228*/ 	.word	0x000000ff
        /*022c*/ 	.word	0x00018008
        /*0230*/ 	.short	0x0108
        /*0232*/ 	.byte	0x08
	.zero		1


	//   ....[11]....
        /*0234*/ 	.word	0x000022f0
        /*0238*/ 	.word	0x000000ff
        /*023c*/ 	.word	0x00018018
        /*0240*/ 	.short	0x0108
        /*0242*/ 	.byte	0x08
	.zero		1


	//   ....[12]....
        /*0244*/ 	.word	0x00002c60
        /*0248*/ 	.word	0x000000ff
        /*024c*/ 	.word	0x00018000
        /*0250*/ 	.short	0x010a
        /*0252*/ 	.byte	0x08
	.zero		1


	//   ....[13]....
        /*0254*/ 	.word	0x00002c90
        /*0258*/ 	.word	0x000000ff
        /*025c*/ 	.word	0x00018010
        /*0260*/ 	.short	0x010a
        /*0262*/ 	.byte	0x08
	.zero		1


	//   ....[14]....
        /*0264*/ 	.word	0x00002cc0
        /*0268*/ 	.word	0x000000ff
        /*026c*/ 	.word	0x00018000
        /*0270*/ 	.short	0x010a
        /*0272*/ 	.byte	0x1c
	.zero		1


	//   ....[15]....
        /*0274*/ 	.word	0x00002cf0
        /*0278*/ 	.word	0x000000ff
        /*027c*/ 	.word	0x00018010
        /*0280*/ 	.short	0x010a
        /*0282*/ 	.byte	0x1c
	.zero		1


	//----- nvinfo : EIATTR_NUM_MBARRIERS
	.align		4
.L_48:
        /*0284*/ 	.byte	0x03, 0x38
        /*0286*/ 	.short	0x0004


	//----- nvinfo : EIATTR_EXIT_INSTR_OFFSETS
	.align		4
        /*0288*/ 	.byte	0x04, 0x1c
        /*028a*/ 	.short	(.L_50 - .L_49)


	//   ....[0]....
.L_49:
        /*028c*/ 	.word	0x00002c50


	//----- nvinfo : EIATTR_REQNTID
	.align		4
.L_50:
        /*0290*/ 	.byte	0x04, 0x10
        /*0292*/ 	.short	(.L_52 - .L_51)
.L_51:
        /*0294*/ 	.word	0x00000100
        /*0298*/ 	.word	0x00000001
        /*029c*/ 	.word	0x00000001


	//----- nvinfo : EIATTR_CRS_STACK_SIZE
	.align		4
.L_52:
        /*02a0*/ 	.byte	0x04, 0x1e
        /*02a2*/ 	.short	(.L_54 - .L_53)
.L_53:
        /*02a4*/ 	.word	0x00000000


	//----- nvinfo : EIATTR_CBANK_PARAM_SIZE
	.align		4
.L_54:
        /*02a8*/ 	.byte	0x03, 0x19
        /*02aa*/ 	.short	0x0050


	//----- nvinfo : EIATTR_PARAM_CBANK
	.align		4
        /*02ac*/ 	.byte	0x04, 0x0a
        /*02ae*/ 	.short	(.L_56 - .L_55)
	.align		4
.L_55:
        /*02b0*/ 	.word	index@(.nv.constant0.gluon_tcgen05)
        /*02b4*/ 	.short	0x0380
        /*02b6*/ 	.short	0x0050


	//----- nvinfo : EIATTR_SW_WAR
	.align		4
.L_56:
        /*02b8*/ 	.byte	0x04, 0x36
        /*02ba*/ 	.short	(.L_58 - .L_57)
.L_57:
        /*02bc*/ 	.word	0x00000008
.L_58:


//--------------------- .nv.compat                --------------------------
	.section	.nv.compat,"",@"SHT_CUDA_COMPAT_INFO"
	.align	4
        /*0000*/ 	.byte	0x02, 0x02, 0x02, 0x00, 0x02, 0x05, 0x05, 0x00, 0x02, 0x03, 0x03, 0x00, 0x02, 0x06, 0x01, 0x00


//--------------------- .nv.callgraph             --------------------------
	.section	.nv.callgraph,"",@"SHT_CUDA_CALLGRAPH"
	.align	4
	.sectionentsize	8
	.align		4
        /*0000*/ 	.word	0x00000000
	.align		4
        /*0004*/ 	.word	0xffffffff
	.align		4
        /*0008*/ 	.word	0x00000000
	.align		4
        /*000c*/ 	.word	0xfffffffe
	.align		4
        /*0010*/ 	.word	0x00000000
	.align		4
        /*0014*/ 	.word	0xfffffffd
	.align		4
        /*0018*/ 	.word	0x00000000
	.align		4
        /*001c*/ 	.word	0xfffffffc


//--------------------- .text.gluon_tcgen05       --------------------------
	.section	.text.gluon_tcgen05,"ax",@progbits
	.align	128
        .global         gluon_tcgen05
        .type           gluon_tcgen05,@function
        .size           gluon_tcgen05,(.L_x_78 - gluon_tcgen05)
        .other          gluon_tcgen05,@"STO_CUDA_ENTRY STV_DEFAULT"
gluon_tcgen05:
.text.gluon_tcgen05:
[----:B------:R-:W1:Y:S01]  /*0000*/  LDC R1, c[0x0][0x37c] ;  /* 0x0000df00ff017b82 */ /* 0x000e620000000800 */
[----:B------:R-:W2:Y:S02]  /*0010*/  S2R R0, SR_TID.X ;  /* 0x0000000000007919 */ /* 0x000ea40000002100 */
[----:B--2---:R-:W-:-:S13]  /*0020*/  ISETP.GE.U32.AND P2, PT, R0, 0x20, PT ;  /* 0x000000200000780c */ /* 0x004fda0003f46070 */
[----:B------:R-:W-:Y:S05]  /*0030*/  @P2 BRA `(.L_x_0) ;  /* 0x0000000000b82947 */ /* 0x000fea0003800000 */
[----:B------:R-:W2:Y:S01]  /*0040*/  S2UR UR6, SR_CgaCtaId ;  /* 0x00000000000679c3 */ /* 0x000ea20000008800 */
[----:B------:R-:W-:Y:S01]  /*0050*/  NOP ;  /* 0x0000000000007918 */ /* 0x000fe20000000000 */
[----:B------:R-:W-:Y:S02]  /*0060*/  UMOV UR4, 0x40 ;  /* 0x0000004000047882 */ /* 0x000fe40000000000 */
[----:B--2---:R-:W-:-:S09]  /*0070*/  ULEA UR4, UR6, UR4, 0x18 ;  /* 0x0000000406047291 */ /* 0x004fd2000f8ec0ff */
[----:B------:R-:W2:Y:S01]  /*0080*/  LDS.U8 R2, [UR4] ;  /* 0x00000004ff027984 */ /* 0x000ea20008000000 */
[----:B------:R-:W-:Y:S02]  /*0090*/  UMOV UR4, 0x400 ;  /* 0x0000040000047882 */ /* 0x000fe40000000000 */
[----:B------:R-:W-:Y:S01]  /*00a0*/  ULEA UR4, UR6, UR4, 0x18 ;  /* 0x0000000406047291 */ /* 0x000fe2000f8ec0ff */
[----:B--2---:R-:W-:-:S13]  /*00b0*/  ISETP.NE.AND P0, PT, R2, RZ, PT ;  /* 0x000000ff0200720c */ /* 0x004fda0003f05270 */
[----:B------:R-:W-:Y:S05]  /*00c0*/  @P0 BRA `(.L_x_1) ;  /* 0x00000000007c0947 */ /* 0x000fea0003800000 */
[----:B------:R-:W-:-:S13]  /*00d0*/  ELECT P0, URZ, PT ;  /* 0x0000000000ff782f */ /* 0x000fda0003800000 */
[----:B------:R-:W-:Y:S05]  /*00e0*/  @!P0 BRA `(.L_x_2) ;  /* 0x0000000000848947 */ /* 0x000fea0003800000 */
[----:B------:R-:W-:Y:S01]  /*00f0*/  UMOV UR5, 0x8 ;  /* 0x0000000800057882 */ /* 0x000fe20000000000 */
[----:B------:R-:W-:Y:S02]  /*0100*/  IMAD.MOV.U32 R5, RZ, RZ, 0x1 ;  /* 0x00000001ff057424 */ /* 0x000fe400078e00ff */
[----:B------:R-:W-:Y:S02]  /*0110*/  IMAD.MOV.U32 R3, RZ, RZ, 0xff ;  /* 0x000000ffff037424 */ /* 0x000fe400078e00ff */
[----:B------:R-:W-:Y:S04]  /*0120*/  DEPBAR.LE SB2, 0x36 ;  /* 0x0000ad800000791a */ /* 0x000fe80000000000 */
[----:B------:R-:W2:Y:S02]  /*0130*/  UTCATOMSWS.FIND_AND_SET.ALIGN UP0, UR5, UR5 ;  /* 0x00000005000575e3 */ /* 0x000ea40008000800 */
[----:B--2---:R-:W-:-:S04]  /*0140*/  PLOP3.LUT P0, PT, PT, PT, UP0, 0x80, 0x8 ;  /* 0x000000000008781c */ /* 0x004fc80003f0f008 */
[----:B------:R-:W-:-:S04]  /*0150*/  SEL R2, RZ, 0xffffffff, !P0 ;  /* 0xffffffffff027807 */ /* 0x000fc80004000000 */
[----:B------:R-:W-:Y:S01]  /*0160*/  ISETP.NE.AND P0, PT, R2, RZ, PT ;  /* 0x000000ff0200720c */ /* 0x000fe20003f05270 */
[----:B------:R-:W-:-:S12]  /*0170*/  IMAD.U32 R2, RZ, RZ, UR5 ;  /* 0x00000005ff027e24 */ /* 0x000fd8000f8e00ff */
[----:B------:R-:W-:Y:S05]  /*0180*/  @P0 BRA `(.L_x_3) ;  /* 0x0000000000240947 */ /* 0x000fea0003800000 */
.L_x_4:
[----:B------:R-:W-:Y:S05]  /*0190*/  NANOSLEEP 0x64 ;  /* 0x000000640000795d */ /* 0x000fea0003800000 */
[----:B------:R-:W-:-:S05]  /*01a0*/  UMOV UR5, 0x8 ;  /* 0x0000000800057882 */ /* 0x000fca0000000000 */
[----:B------:R-:W-:Y:S04]  /*01b0*/  DEPBAR.LE SB2, 0x36 ;  /* 0x0000ad800000791a */ /* 0x000fe80000000000 */
[----:B------:R-:W2:Y:S02]  /*01c0*/  UTCATOMSWS.FIND_AND_SET.ALIGN UP0, UR5, UR5 ;  /* 0x00000005000575e3 */ /* 0x000ea40008000800 */
[----:B--2---:R-:W-:-:S04]  /*01d0*/  PLOP3.LUT P0, PT, PT, PT, UP0, 0x80, 0x8 ;  /* 0x000000000008781c */ /* 0x004fc80003f0f008 */
[----:B------:R-:W-:-:S04]  /*01e0*/  SEL R2, RZ, 0xffffffff, !P0 ;  /* 0xffffffffff027807 */ /* 0x000fc80004000000 */
[----:B------:R-:W-:Y:S01]  /*01f0*/  ISETP.NE.AND P0, PT, R2, RZ, PT ;  /* 0x000000ff0200720c */ /* 0x000fe20003f05270 */
[----:B------:R-:W-:-:S12]  /*0200*/  IMAD.U32 R2, RZ, RZ, UR5 ;  /* 0x00000005ff027e24 */ /* 0x000fd8000f8e00ff */
[----:B------:R-:W-:Y:S05]  /*0210*/  @!P0 BRA `(.L_x_4) ;  /* 0xfffffffc00dc8947 */ /* 0x000fea000383ffff */
.L_x_3:
[C---:B------:R-:W-:Y:S01]  /*0220*/  VIADD R4, R2.reuse, 0x10 ;  /* 0x0000001002047836 */ /* 0x040fe20000000000 */
[----:B------:R-:W-:Y:S01]  /*0230*/  UMOV UR5, 0x50 ;  /* 0x0000005000057882 */ /* 0x000fe20000000000 */
[----:B------:R-:W-:Y:S01]  /*0240*/  SHF.L.U32 R3, R3, R2, RZ ;  /* 0x0000000203037219 */ /* 0x000fe200000006ff */
[----:B------:R-:W-:Y:S01]  /*0250*/  ULEA UR5, UR6, UR5, 0x18 ;  /* 0x0000000506057291 */ /* 0x000fe2000f8ec0ff */
[----:B------:R-:W-:Y:S01]  /*0260*/  IMAD.SHL.U32 R2, R2, 0x20, RZ ;  /* 0x0000002002027824 */ /* 0x000fe200078e00ff */
[----:B------:R-:W-:-:S04]  /*0270*/  SHF.L.U32 R4, R5, R4, RZ ;  /* 0x0000000405047219 */ /* 0x000fc800000006ff */
[----:B------:R-:W-:-:S05]  /*0280*/  LOP3.LUT R3, R4, R3, RZ, 0xfc, !PT ;  /* 0x0000000304037212 */ /* 0x000fca00078efcff */
[----:B------:R2:W-:Y:S04]  /*0290*/  ATOMS.OR RZ, [UR5], R3 ;  /* 0x00000003ffff798c */ /* 0x0005e8000b000005 */
[----:B------:R2:W-:Y:S01]  /*02a0*/  STS [UR4], R2 ;  /* 0x00000002ff007988 */ /* 0x0005e20008000804 */
[----:B------:R-:W-:Y:S05]  /*02b0*/  BRA `(.L_x_2) ;  /* 0x0000000000107947 */ /* 0x000fea0003800000 */
.L_x_1:
[----:B------:R-:W-:Y:S01]  /*02c0*/  IMAD.MOV.U32 R3, RZ, RZ, -0x1 ;  /* 0xffffffffff037424 */ /* 0x000fe200078e00ff */
[----:B------:R-:W-:-:S04]  /*02d0*/  MOV R2, 0x300 ;  /* 0x0000030000027802 */ /* 0x000fc80000000f00 */
[----:B------:R2:W-:Y:S03]  /*02e0*/  STS [UR4], R3 ;  /* 0x00000003ff007988 */ /* 0x0005e60008000804 */
[----:B-12---:R-:W-:Y:S05]  /*02f0*/  CALL.REL.NOINC `($__internal_1_$__cuda_sm10x_tcgen05_guardrail_trap_phase_invalid_during_alloc) ;  /* 0x0000002800947944 */ /* 0x006fea0003c00000 */
.L_x_2:
[----:B------:R-:W-:Y:S05]  /*0300*/  WARPSYNC.ALL ;  /* 0x0000000000007948 */ /* 0x000fea0003800000 */
[----:B------:R-:W-:Y:S01]  /*0310*/  NOP ;  /* 0x0000000000007918 */ /* 0x000fe20000000000 */
.L_x_0:
[----:B------:R-:W3:Y:S08]  /*0320*/  S2UR UR4, SR_CgaCtaId ;  /* 0x00000000000479c3 */ /* 0x000ef00000008800 */
[----:B------:R-:W-:Y:S01]  /*0330*/  BAR.SYNC.DEFER_BLOCKING 0x0 ;  /* 0x0000000000007b1d */ /* 0x000fe20000010000 */
[----:B------:R-:W-:-:S05]  /*0340*/  LOP3.LUT R132, R0, 0xff, RZ, 0xc0, !PT ;  /* 0x000000ff00847812 */ /* 0x000fca00078ec0ff */
[----:B------:R-:W-:Y:S02]  /*0350*/  UMOV UR8, 0x400 ;  /* 0x0000040000087882 */ /* 0x000fe40000000000 */
[----:B------:R-:W4:Y:S08]  /*0360*/  LDC R10, c[0x0][0x3a0] ;  /* 0x0000e800ff0a7b82 */ /* 0x000f300000000800 */
[----:B------:R-:W5:Y:S01]  /*0370*/  S2UR UR19, SR_CTAID.Y ;  /* 0x00000000001379c3 */ /* 0x000f620000002600 */
[----:B---3--:R-:W-:-:S09]  /*0380*/  ULEA UR8, UR4, UR8, 0x18 ;  /* 0x0000000804087291 */ /* 0x008fd2000f8ec0ff */
[----:B--2---:R-:W2:Y:S01]  /*0390*/  LDS R3, [UR8] ;  /* 0x00000008ff037984 */ /* 0x004ea20008000800 */
[----:B------:R-:W-:Y:S06]  /*03a0*/  BAR.SYNC.DEFER_BLOCKING 0x0 ;  /* 0x0000000000007b1d */ /* 0x000fec0000010000 */
[----:B------:R-:W-:Y:S05]  /*03b0*/  @P2 BRA `(.L_x_5) ;  /* 0x0000000000182947 */ /* 0x000fea0003800000 */
[----:B------:R-:W-:Y:S01]  /*03c0*/  ELECT P0, URZ, PT ;  /* 0x0000000000ff782f */ /* 0x000fe20003800000 */
[----:B------:R-:W-:Y:S01]  /*03d0*/  IMAD.MOV.U32 R2, RZ, RZ, 0x1 ;  /* 0x00000001ff027424 */ /* 0x000fe200078e00ff */
[----:B------:R-:W-:Y:S01]  /*03e0*/  UMOV UR5, 0x40 ;  /* 0x0000004000057882 */ /* 0x000fe20000000000 */
[----:B------:R-:W-:Y:S01]  /*03f0*/  UVIRTCOUNT.DEALLOC.SMPOOL 0x80 ;  /* 0x000000800000784c */ /* 0x000fe20000000000 */
[----:B------:R-:W-:-:S09]  /*0400*/  ULEA UR5, UR4, UR5, 0x18 ;  /* 0x0000000504057291 */ /* 0x000fd2000f8ec0ff */
[----:B------:R3:W-:Y:S03]  /*0410*/  @P0 STS.U8 [UR5], R2 ;  /* 0x00000002ff000988 */ /* 0x0007e60008000005 */
.L_x_5:
[----:B------:R-:W3:Y:S01]  /*0420*/  S2UR UR4, SR_CTAID.Z ;  /* 0x00000000000479c3 */ /* 0x000ee20000002700 */
[----:B------:R-:W5:Y:S01]  /*0430*/  LDCU UR5, c[0x0][0x370] ;  /* 0x00006e00ff0577ac */ /* 0x000f620008000800 */
[----:B------:R-:W-:Y:S01]  /*0440*/  ISETP.GE.U32.AND P0, PT, R132, 0x20, PT ;  /* 0x000000208400780c */ /* 0x000fe20003f06070 */
[----:B----4-:R-:W-:Y:S01]  /*0450*/  VIADD R5, R10, 0xffffffff ;  /* 0xffffffff0a057836 */ /* 0x010fe20000000000 */
[C---:B------:R-:W-:Y:S01]  /*0460*/  ISETP.NE.U32.AND P3, PT, R132.reuse, RZ, PT ;  /* 0x000000ff8400720c */ /* 0x040fe20003f65070 */
[----:B------:R-:W3:Y:S01]  /*0470*/  LDCU UR6, c[0x0][0x374] ;  /* 0x00006e80ff0677ac */ /* 0x000ee20008000800 */
[----:B------:R-:W-:Y:S01]  /*0480*/  LEA R4, R132, UR8, 0x2 ;  /* 0x0000000884047c11 */ /* 0x000fe2000f8e10ff */
[----:B------:R-:W-:Y:S01]  /*0490*/  BSSY.RECONVERGENT B0, `(.L_x_6) ;  /* 0x0000015000007945 */ /* 0x000fe20003800200 */
[----:B------:R-:W5:Y:S01]  /*04a0*/  S2UR UR7, SR_CTAID.X ;  /* 0x00000000000779c3 */ /* 0x000f620000002500 */
[----:B------:R-:W4:Y:S01]  /*04b0*/  LDCU.64 UR20, c[0x0][0x3c0] ;  /* 0x00007800ff1477ac */ /* 0x000f220008000a00 */
[----:B--2---:R-:W-:-:S05]  /*04c0*/  R2UR UR23, R3 ;  /* 0x00000000031772ca */ /* 0x004fca00000e0000 */
[----:B------:R2:W-:Y:S01]  /*04d0*/  @!P0 STS [R4], RZ ;  /* 0x000000ff04008388 */ /* 0x0005e20000000800 */
[----:B------:R-:W1:Y:S01]  /*04e0*/  LDC R6, c[0x0][0x398] ;  /* 0x0000e600ff067b82 */ /* 0x000e620000000800 */
[----:B------:R-:W-:Y:S02]  /*04f0*/  NOP ;  /* 0x0000000000007918 */ /* 0x000fe40000000000 */
[----:B------:R2:W-:Y:S01]  /*0500*/  @!P3 STS [UR8+0x20], R5 ;  /* 0x00002005ff00b988 */ /* 0x0005e20008000808 */
[----:B---3-5:R-:W-:-:S04]  /*0510*/  UIMAD UR4, UR4, UR6, UR19 ;  /* 0x00000006040472a4 */ /* 0x028fc8000f8e0213 */
[----:B------:R-:W-:-:S04]  /*0520*/  UIMAD UR4, UR4, UR5, UR7 ;  /* 0x00000005040472a4 */ /* 0x000fc8000f8e0207 */
[----:B------:R-:W-:-:S04]  /*0530*/  UIMAD UR4, UR4, 0x180, URZ ;  /* 0x00000180040478a4 */ /* 0x000fc8000f8e02ff */
[----:B----4-:R-:W-:Y:S01]  /*0540*/  UIADD3 UR24, UP0, UPT, UR4, UR20, URZ ;  /* 0x0000001404187290 */ /* 0x010fe2000ff1e0ff */
[----:B-1----:R-:W-:-:S03]  /*0550*/  VIADD R6, R6, 0xffffffff ;  /* 0xffffffff06067836 */ /* 0x002fc60000000000 */
[----:B------:R-:W-:Y:S01]  /*0560*/  ULEA.HI.X.SX32 UR25, UR4, UR21, 0x1, UP0 ;  /* 0x0000001504197291 */ /* 0x000fe200080f0eff */
[----:B--2---:R-:W-:Y:S11]  /*0570*/  @P3 BRA `(.L_x_7) ;  /* 0x0000000000183947 */ /* 0x004ff60003800000 */
[----:B------:R-:W1:Y:S01]  /*0580*/  LDS R2, [UR8+0x8] ;  /* 0x00000808ff027984 */ /* 0x000e620008000800 */
[----:B------:R-:W2:Y:S01]  /*0590*/  LDC.64 R8, c[0x0][0x380] ;  /* 0x0000e000ff087b82 */ /* 0x000ea20000000a00 */
[----:B------:R-:W-:Y:S02]  /*05a0*/  IMAD.MOV.U32 R3, RZ, RZ, 0x70 ;  /* 0x00000070ff037424 */ /* 0x000fe400078e00ff */
[----:B--2---:R2:W-:Y:S03]  /*05b0*/  STS.64 [UR8], R8 ;  /* 0x00000008ff007988 */ /* 0x0045e60008000a08 */
[----:B-1----:R-:W-:-:S05]  /*05c0*/  LOP3.LUT R2, R2, 0x10, R3, 0xd8, !PT ;  /* 0x0000001002027812 */ /* 0x002fca00078ed803 */
[----:B------:R2:W-:Y:S02]  /*05d0*/  STS [UR8+0x8], R2 ;  /* 0x00000802ff007988 */ /* 0x0005e40008000808 */
.L_x_7:
[----:B------:R-:W-:Y:S05]  /*05e0*/  BSYNC.RECONVERGENT B0 ;  /* 0x0000000000007941 */ /* 0x000fea0003800200 */
.L_x_6:
[----:B------:R-:W-:Y:S04]  /*05f0*/  BSSY.RECONVERGENT B0, `(.L_x_8) ;  /* 0x000000a000007945 */ /* 0x000fe80003800200 */
[----:B------:R-:W-:Y:S05]  /*0600*/  @P3 BRA `(.L_x_9) ;  /* 0x0000000000203947 */ /* 0x000fea0003800000 */
[----:B--2---:R-:W1:Y:S01]  /*0610*/  LDS R2, [UR8+0x34] ;  /* 0x00003408ff027984 */ /* 0x004e620008000800 */
[----:B------:R-:W-:Y:S02]  /*0620*/  IMAD.MOV.U32 R3, RZ, RZ, 0x7f000000 ;  /* 0x7f000000ff037424 */ /* 0x000fe400078e00ff */
[----:B------:R-:W-:Y:S01]  /*0630*/  @!P3 IMAD.MOV.U32 R7, RZ, RZ, 0x7f ;  /* 0x0000007fff07b424 */ /* 0x000fe200078e00ff */
[----:B------:R-:W2:Y:S02]  /*0640*/  @!P3 LDS R8, [UR8+0x38] ;  /* 0x00003808ff08b984 */ /* 0x000ea40008000800 */
[----:B-1----:R-:W-:Y:S02]  /*0650*/  LOP3.LUT R2, R2, 0xff000000, R3, 0xb8, !PT ;  /* 0xff00000002027812 */ /* 0x002fe400078eb803 */
[----:B--2---:R-:W-:-:S03]  /*0660*/  @!P3 LOP3.LUT R3, R8, 0xff, R7, 0xb8, !PT ;  /* 0x000000ff0803b812 */ /* 0x004fc600078eb807 */
[----:B------:R1:W-:Y:S04]  /*0670*/  STS [UR8+0x34], R2 ;  /* 0x00003402ff007988 */ /* 0x0003e80008000808 */
[----:B------:R1:W-:Y:S02]  /*0680*/  @!P3 STS [UR8+0x38], R3 ;  /* 0x00003803ff00b988 */ /* 0x0003e40008000808 */
.L_x_9:
[----:B------:R-:W-:Y:S05]  /*0690*/  BSYNC.RECONVERGENT B0 ;  /* 0x0000000000007941 */ /* 0x000fea0003800200 */
.L_x_8:
[----:B------:R-:W-:Y:S04]  /*06a0*/  BSSY.RECONVERGENT B0, `(.L_x_10) ;  /* 0x000000a000007945 */ /* 0x000fe80003800200 */
[----:B------:R-:W-:Y:S05]  /*06b0*/  @P3 BRA `(.L_x_11) ;  /* 0x0000000000203947 */ /* 0x000fea0003800000 */
[----:B-12---:R-:W1:Y:S01]  /*06c0*/  LDS R2, [UR8+0x1c] ;  /* 0x00001c08ff027984 */ /* 0x006e620008000800 */
[----:B------:R-:W2:Y:S03]  /*06d0*/  LDC.64 R8, c[0x0][0x3a8] ;  /* 0x0000ea00ff087b82 */ /* 0x000ea60000000a00 */
[----:B------:R3:W-:Y:S01]  /*06e0*/  STS [UR8+0x24], R6 ;  /* 0x00002406ff007988 */ /* 0x0007e20008000808 */
[--C-:B--2---:R-:W-:Y:S02]  /*06f0*/  SHF.R.U32.HI R7, RZ, 0x4, R9.reuse ;  /* 0x00000004ff077819 */ /* 0x104fe40000011609 */
[----:B------:R-:W-:-:S05]  /*0700*/  SHF.R.U64 R3, R8, 0x4, R9 ;  /* 0x0000000408037819 */ /* 0x000fca0000001209 */
[----:B------:R3:W-:Y:S01]  /*0710*/  STS [UR8+0xc], R3 ;  /* 0x00000c03ff007988 */ /* 0x0007e20008000808 */
[----:B-1----:R-:W-:-:S05]  /*0720*/  LOP3.LUT R2, R2, 0xf, R7, 0xb8, !PT ;  /* 0x0000000f02027812 */ /* 0x002fca00078eb807 */
[----:B------:R3:W-:Y:S02]  /*0730*/  STS [UR8+0x1c], R2 ;  /* 0x00001c02ff007988 */ /* 0x0007e40008000808 */
.L_x_11:
[----:B------:R-:W-:Y:S05]  /*0740*/  BSYNC.RECONVERGENT B0 ;  /* 0x0000000000007941 */ /* 0x000fea0003800200 */
.L_x_10:
[----:B------:R-:W-:Y:S04]  /*0750*/  BSSY.RECONVERGENT B1, `(.L_x_12) ;  /* 0x000001d000017945 */ /* 0x000fe80003800200 */
[----:B------:R-:W-:Y:S04]  /*0760*/  BSSY.RELIABLE B0, `(.L_x_13) ;  /* 0x0000018000007945 */ /* 0x000fe80003800100 */
[----:B------:R-:W-:Y:S05]  /*0770*/  @P3 BRA `(.L_x_14) ;  /* 0x00000000001c3947 */ /* 0x000fea0003800000 */
[----:B-123--:R-:W1:Y:S02]  /*0780*/  LDS R2, [UR8+0x34] ;  /* 0x00003408ff027984 */ /* 0x00ee640008000800 */
[----:B-1----:R-:W-:-:S05]  /*0790*/  LOP3.LUT R2, R2, 0x7, RZ, 0xb8, !PT ;  /* 0x0000000702027812 */ /* 0x002fca00078eb8ff */
[----:B------:R1:W-:Y:S01]  /*07a0*/  STS [UR8+0x34], R2 ;  /* 0x00003402ff007988 */ /* 0x0003e20008000808 */
[----:B------:R-:W-:Y:S05]  /*07b0*/  @P3 BRA `(.L_x_15) ;  /* 0x00000000001c3947 */ /* 0x000fea0003800000 */
[----:B-1----:R-:W1:Y:S02]  /*07c0*/  LDS R2, [UR8+0x34] ;  /* 0x00003408ff027984 */ /* 0x002e640008000800 */
[----:B-1----:R-:W-:-:S05]  /*07d0*/  LOP3.LUT R2, R2, 0x38, RZ, 0xb8, !PT ;  /* 0x0000003802027812 */ /* 0x002fca00078eb8ff */
[----:B------:R4:W-:Y:S02]  /*07e0*/  STS [UR8+0x34], R2 ;  /* 0x00003402ff007988 */ /* 0x0009e40008000808 */
.L_x_14:
[----:B------:R-:W-:Y:S05]  /*07f0*/  @P3 BRA `(.L_x_16) ;  /* 0x00000000001c3947 */ /* 0x000fea0003800000 */
[----:B-1234-:R-:W1:Y:S02]  /*0800*/  LDS R2, [UR8+0x8] ;  /* 0x00000808ff027984 */ /* 0x01ee640008000800 */
[----:B-1----:R-:W-:-:S05]  /*0810*/  LOP3.LUT R2, R2, 0x780, RZ, 0xb8, !PT ;  /* 0x0000078002027812 */ /* 0x002fca00078eb8ff */
[----:B------:R2:W-:Y:S02]  /*0820*/  STS [UR8+0x8], R2 ;  /* 0x00000802ff007988 */ /* 0x0005e40008000808 */
.L_x_15:
[----:B------:R-:W-:Y:S05]  /*0830*/  @P3 BRA `(.L_x_17) ;  /* 0x0000000000283947 */ /* 0x000fea0003800000 */
[----:B-12---:R-:W1:Y:S02]  /*0840*/  LDS R2, [UR8+0x8] ;  /* 0x00000808ff027984 */ /* 0x006e640008000800 */
[----:B-1----:R-:W-:-:S05]  /*0850*/  LOP3.LUT R2, R2, 0x1800, RZ, 0xb8, !PT ;  /* 0x0000180002027812 */ /* 0x002fca00078eb8ff */
[----:B------:R5:W-:Y:S02]  /*0860*/  STS [UR8+0x8], R2 ;  /* 0x00000802ff007988 */ /* 0x000be40008000808 */
.L_x_16:
[----:B------:R-:W-:Y:S05]  /*0870*/  @P3 BREAK.RELIABLE B0 ;  /* 0x0000000000003942 */ /* 0x000fea0003800100 */
[----:B------:R-:W-:Y:S05]  /*0880*/  @P3 BRA `(.L_x_18) ;  /* 0x0000000000243947 */ /* 0x000fea0003800000 */
[----:B-1-3--:R-:W1:Y:S01]  /*0890*/  LDS R3, [UR8+0x8] ;  /* 0x00000808ff037984 */ /* 0x00ae620008000800 */
[----:B--2-45:R-:W-:-:S05]  /*08a0*/  IMAD.MOV.U32 R2, RZ, RZ, 0x6000 ;  /* 0x00006000ff027424 */ /* 0x034fca00078e00ff */
[----:B-1----:R-:W-:-:S04]  /*08b0*/  LOP3.LUT R2, R3, 0x6000, R2, 0xd8, !PT ;  /* 0x0000600003027812 */ /* 0x002fc800078ed802 */
[----:B------:R-:W-:-:S05]  /*08c0*/  LOP3.LUT R2, R2, 0x400000, RZ, 0xb8, !PT ;  /* 0x0040000002027812 */ /* 0x000fca00078eb8ff */
[----:B------:R3:W-:Y:S02]  /*08d0*/  STS [UR8+0x8], R2 ;  /* 0x00000802ff007988 */ /* 0x0007e40008000808 */
.L_x_17:
[----:B------:R-:W-:Y:S05]  /*08e0*/  BSYNC.RELIABLE B0 ;  /* 0x0000000000007941 */ /* 0x000fea0003800100 */
.L_x_13:
[----:B-123--:R-:W1:Y:S02]  /*08f0*/  @!P3 LDS R2, [UR8+0x8] ;  /* 0x00000808ff02b984 */ /* 0x00ee640008000800 */
[----:B-1----:R-:W-:-:S05]  /*0900*/  @!P3 LOP3.LUT R2, R2, 0x8000, RZ, 0xb8, !PT ;  /* 0x000080000202b812 */ /* 0x002fca00078eb8ff */
[----:B------:R1:W-:Y:S02]  /*0910*/  @!P3 STS [UR8+0x8], R2 ;  /* 0x00000802ff00b988 */ /* 0x0003e40008000808 */
.L_x_18:
[----:B------:R-:W-:Y:S05]  /*0920*/  BSYNC.RECONVERGENT B1 ;  /* 0x0000000000017941 */ /* 0x000fea0003800200 */
.L_x_12:
[----:B------:R-:W-:Y:S05]  /*0930*/  WARPSYNC.ALL ;  /* 0x0000000000007948 */ /* 0x000fea0003800000 */
[----:B------:R-:W-:Y:S01]  /*0940*/  NOP ;  /* 0x0000000000007918 */ /* 0x000fe20000000000 */
[----:B------:R-:W-:Y:S05]  /*0950*/  @P0 BRA `(.L_x_19) ;  /* 0x0000000000300947 */ /* 0x000fea0003800000 */
[----:B-12345:R-:W1:Y:S01]  /*0960*/  S2R R2, SR_LANEID ;  /* 0x0000000000027919 */ /* 0x03ee620000000000 */
[----:B------:R-:W-:Y:S05]  /*0970*/  WARPSYNC.ALL ;  /* 0x0000000000007948 */ /* 0x000fea0003800000 */
[----:B------:R-:W-:Y:S01]  /*0980*/  NOP ;  /* 0x0000000000007918 */ /* 0x000fe20000000000 */
[----:B-1----:R-:W-:-:S05]  /*0990*/  IMAD.SHL.U32 R7, R2, 0x4, RZ ;  /* 0x0000000402077824 */ /* 0x002fca00078e00ff */
[----:B------:R-:W1:Y:S01]  /*09a0*/  LDS R9, [R7+UR8] ;  /* 0x0000000807097984 */ /* 0x000e620008000800 */
[----:B------:R-:W-:-:S05]  /*09b0*/  IADD3 R2, P1, PT, R7, UR24, RZ ;  /* 0x0000001807027c10 */ /* 0x000fca000ff3e0ff */
[----:B------:R-:W-:-:S05]  /*09c0*/  IMAD.X R3, RZ, RZ, UR25, P1 ;  /* 0x00000019ff037e24 */ /* 0x000fca00088e06ff */
[----:B-1----:R1:W2:Y:S01]  /*09d0*/  ATOMG.E.EXCH.STRONG.GPU PT, RZ, [R2], R9 ;  /* 0x0000000902ff73a8 */ /* 0x0022a200041ee100 */
[----:B------:R-:W-:-:S04]  /*09e0*/  DEPBAR {5,4,3,2,1,0} ;  /* 0x0000003f0000791a */ /* 0x000fc80000000000 */
[----:B------:R-:W3:Y:S02]  /*09f0*/  CCTL.E.C.LDCU.IV.DEEP [UR24] ;  /* 0x0000000018007540 */ /* 0x000ee40009c08000 */
[----:B---3--:R1:W-:Y:S01]  /*0a00*/  UTMACCTL.IV [UR24] ;  /* 0x00000000180079b9 */ /* 0x0083e20008000000 */
[----:B------:R-:W-:Y:S01]  /*0a10*/  NOP ;  /* 0x0000000000007918 */ /* 0x000fe20000000000 */
.L_x_19:
[----:B------:R-:W-:Y:S05]  /*0a20*/  @P0 BRA `(.L_x_20) ;  /* 0x00000000000c0947 */ /* 0x000fea0003800000 */
[----:B------:R0:W-:Y:S01]  /*0a30*/  UTMACMDFLUSH ;  /* 0x00000000000079b7 */ /* 0x0001e20000000000 */
[----:B------:R-:W-:Y:S05]  /*0a40*/  @P0 BRA `(.L_x_20) ;  /* 0x0000000000040947 */ /* 0x000fea0003800000 */
[----:B------:R-:W-:-:S04]  /*0a50*/  DEPBAR.LE SB0, 0x0 ;  /* 0x000080000000791a */ /* 0x000fc80000000000 */
.L_x_20:
[----:B------:R-:W-:Y:S05]  /*0a60*/  WARPSYNC.ALL ;  /* 0x0000000000007948 */ /* 0x000fea0003800000 */
[----:B------:R-:W-:Y:S01]  /*0a70*/  NOP ;  /* 0x0000000000007918 */ /* 0x000fe20000000000 */
[----:B--2---:R-:W-:Y:S06]  /*0a80*/  BAR.SYNC.DEFER_BLOCKING 0x0 ;  /* 0x0000000000007b1d */ /* 0x004fec0000010000 */
[----:B------:R-:W-:Y:S02]  /*0a90*/  BSSY.RECONVERGENT B1, `(.L_x_21) ;  /* 0x000000b000017945 */ /* 0x000fe40003800200 */
[----:B------:R-:W-:Y:S06]  /*0aa0*/  BAR.SYNC.DEFER_BLOCKING 0x0 ;  /* 0x0000000000007b1d */ /* 0x000fec0000010000 */
[----:B------:R2:W-:Y:S01]  /*0ab0*/  @!P0 STS [R4], RZ ;  /* 0x000000ff04008388 */ /* 0x0005e20000000800 */
[----:B------:R-:W-:Y:S01]  /*0ac0*/  NOP ;  /* 0x0000000000007918 */ /* 0x000fe20000000000 */
[----:B------:R-:W-:Y:S05]  /*0ad0*/  @P3 BRA `(.L_x_22) ;  /* 0x0000000000183947 */ /* 0x000fea0003800000 */
[----:B-1-345:R-:W1:Y:S01]  /*0ae0*/  LDS R2, [UR8+0x8] ;  /* 0x00000808ff027984 */ /* 0x03ae620008000800 */
[----:B------:R-:W3:Y:S01]  /*0af0*/  LDC.64 R8, c[0x0][0x388] ;  /* 0x0000e200ff087b82 */ /* 0x000ee20000000a00 */
[----:B------:R-:W-:Y:S02]  /*0b00*/  IMAD.MOV.U32 R3, RZ, RZ, 0x70 ;  /* 0x00000070ff037424 */ /* 0x000fe400078e00ff */
[----:B---3--:R3:W-:Y:S03]  /*0b10*/  STS.64 [UR8], R8 ;  /* 0x00000008ff007988 */ /* 0x0087e60008000a08 */
[----:B-1----:R-:W-:-:S05]  /*0b20*/  LOP3.LUT R2, R2, 0x10, R3, 0xd8, !PT ;  /* 0x0000001002027812 */ /* 0x002fca00078ed803 */
[----:B------:R3:W-:Y:S02]  /*0b30*/  STS [UR8+0x8], R2 ;  /* 0x00000802ff007988 */ /* 0x0007e40008000808 */
.L_x_22:
[----:B-1----:R-:W-:Y:S05]  /*0b40*/  BSYNC.RECONVERGENT B1 ;  /* 0x0000000000017941 */ /* 0x002fea0003800200 */
.L_x_21:
[----:B------:R-:W-:Y:S04]  /*0b50*/  BSSY.RECONVERGENT B2, `(.L_x_23) ;  /* 0x000000f000027945 */ /* 0x000fe80003800200 */
[----:B------:R-:W-:Y:S04]  /*0b60*/  BSSY.RELIABLE B1, `(.L_x_24) ;  /* 0x000000c000017945 */ /* 0x000fe80003800100 */
[----:B------:R-:W-:Y:S05]  /*0b70*/  @P3 BRA `(.L_x_25) ;  /* 0x0000000000283947 */ /* 0x000fea0003800000 */
[----:B---345:R-:W1:Y:S01]  /*0b80*/  LDS R2, [UR8+0x34] ;  /* 0x00003408ff027984 */ /* 0x038e620008000800 */
[----:B------:R-:W-:Y:S01]  /*0b90*/  IMAD.MOV.U32 R3, RZ, RZ, 0x7f000000 ;  /* 0x7f000000ff037424 */ /* 0x000fe200078e00ff */
[----:B------:R-:W-:Y:S05]  /*0ba0*/  @P3 BREAK.RELIABLE B1 ;  /* 0x0000000000013942 */ /* 0x000fea0003800100 */
[----:B-1----:R-:W-:-:S05]  /*0bb0*/  LOP3.LUT R2, R2, 0xff000000, R3, 0xb8, !PT ;  /* 0xff00000002027812 */ /* 0x002fca00078eb803 */
[----:B------:R1:W-:Y:S01]  /*0bc0*/  STS [UR8+0x34], R2 ;  /* 0x00003402ff007988 */ /* 0x0003e20008000808 */
[----:B------:R-:W-:Y:S05]  /*0bd0*/  @P3 BRA `(.L_x_26) ;  /* 0x0000000000183947 */ /* 0x000fea0003800000 */
[----:B-1----:R-:W1:Y:S01]  /*0be0*/  LDS R2, [UR8+0x38] ;  /* 0x00003808ff027984 */ /* 0x002e620008000800 */
[----:B------:R-:W-:-:S05]  /*0bf0*/  IMAD.MOV.U32 R3, RZ, RZ, 0xff ;  /* 0x000000ffff037424 */ /* 0x000fca00078e00ff */
[----:B-1----:R-:W-:-:S05]  /*0c00*/  LOP3.LUT R2, R2, 0xff, R3, 0xb8, !PT ;  /* 0x000000ff02027812 */ /* 0x002fca00078eb803 */
[----:B------:R1:W-:Y:S02]  /*0c10*/  STS [UR8+0x38], R2 ;  /* 0x00003802ff007988 */ /* 0x0003e40008000808 */
.L_x_25:
[----:B------:R-:W-:Y:S05]  /*0c20*/  BSYNC.RELIABLE B1 ;  /* 0x0000000000017941 */ /* 0x000fea0003800100 */
.L_x_24:
[----:B------:R1:W-:Y:S02]  /*0c30*/  @!P3 STS [UR8+0x20], R5 ;  /* 0x00002005ff00b988 */ /* 0x0003e40008000808 */
.L_x_26:
[----:B------:R-:W-:Y:S05]  /*0c40*/  BSYNC.RECONVERGENT B2 ;  /* 0x0000000000027941 */ /* 0x000fea0003800200 */
.L_x_23:
[----:B------:R-:W-:Y:S05]  /*0c50*/  WARPSYNC.ALL ;  /* 0x0000000000007948 */ /* 0x000fea0003800000 */
[----:B------:R-:W-:Y:S01]  /*0c60*/  NOP ;  /* 0x0000000000007918 */ /* 0x000fe20000000000 */
[----:B-1----:R-:W1:Y:S01]  /*0c70*/  LDC R5, c[0x0][0x39c] ;  /* 0x0000e700ff057b82 */ /* 0x002e620000000800 */
[----:B------:R-:W-:Y:S01]  /*0c80*/  BSSY.RECONVERGENT B2, `(.L_x_27) ;  /* 0x000000b000027945 */ /* 0x000fe20003800200 */
[----:B-1----:R-:W-:-:S03]  /*0c90*/  VIADD R5, R5, 0xffffffff ;  /* 0xffffffff05057836 */ /* 0x002fc60000000000 */
[----:B------:R-:W-:Y:S05]  /*0ca0*/  @P3 BRA `(.L_x_28) ;  /* 0x0000000000203947 */ /* 0x000fea0003800000 */
[----:B---345:R-:W1:Y:S01]  /*0cb0*/  LDS R2, [UR8+0x1c] ;  /* 0x00001c08ff027984 */ /* 0x038e620008000800 */
[----:B------:R-:W3:Y:S03]  /*0cc0*/  LDC.64 R8, c[0x0][0x3b0] ;  /* 0x0000ec00ff087b82 */ /* 0x000ee60000000a00 */
[----:B------:R4:W-:Y:S01]  /*0cd0*/  STS [UR8+0x24], R5 ;  /* 0x00002405ff007988 */ /* 0x0009e20008000808 */
[--C-:B---3--:R-:W-:Y:S02]  /*0ce0*/  SHF.R.U32.HI R7, RZ, 0x4, R9.reuse ;  /* 0x00000004ff077819 */ /* 0x108fe40000011609 */
[----:B------:R-:W-:-:S05]  /*0cf0*/  SHF.R.U64 R3, R8, 0x4, R9 ;  /* 0x0000000408037819 */ /* 0x000fca0000001209 */
[----:B------:R4:W-:Y:S01]  /*0d00*/  STS [UR8+0xc], R3 ;  /* 0x00000c03ff007988 */ /* 0x0009e20008000808 */
[----:B-1----:R-:W-:-:S05]  /*0d10*/  LOP3.LUT R2, R2, 0xf, R7, 0xb8, !PT ;  /* 0x0000000f02027812 */ /* 0x002fca00078eb807 */
[----:B------:R4:W-:Y:S02]  /*0d20*/  STS [UR8+0x1c], R2 ;  /* 0x00001c02ff007988 */ /* 0x0009e40008000808 */
.L_x_28:
[----:B------:R-:W-:Y:S05]  /*0d30*/  BSYNC.RECONVERGENT B2 ;  /* 0x0000000000027941 */ /* 0x000fea0003800200 */
.L_x_27:
[----:B------:R-:W-:Y:S04]  /*0d40*/  BSSY.RECONVERGENT B3, `(.L_x_29) ;  /* 0x000001d000037945 */ /* 0x000fe80003800200 */
[----:B------:R-:W-:Y:S04]  /*0d50*/  BSSY.RELIABLE B2, `(.L_x_30) ;  /* 0x0000018000027945 */ /* 0x000fe80003800100 */
[----:B------:R-:W-:Y:S05]  /*0d60*/  @P3 BRA `(.L_x_31) ;  /* 0x00000000001c3947 */ /* 0x000fea0003800000 */
[----:B---345:R-:W1:Y:S02]  /*0d70*/  LDS R2, [UR8+0x34] ;  /* 0x00003408ff027984 */ /* 0x038e640008000800 */
[----:B-1----:R-:W-:-:S05]  /*0d80*/  LOP3.LUT R2, R2, 0x7, RZ, 0xb8, !PT ;  /* 0x0000000702027812 */ /* 0x002fca00078eb8ff */
[----:B------:R1:W-:Y:S01]  /*0d90*/  STS [UR8+0x34], R2 ;  /* 0x00003402ff007988 */ /* 0x0003e20008000808 */
[----:B------:R-:W-:Y:S05]  /*0da0*/  @P3 BRA `(.L_x_32) ;  /* 0x00000000001c3947 */ /* 0x000fea0003800000 */
[----:B-1----:R-:W1:Y:S02]  /*0db0*/  LDS R2, [UR8+0x34] ;  /* 0x00003408ff027984 */ /* 0x002e640008000800 */
[----:B-1----:R-:W-:-:S05]  /*0dc0*/  LOP3.LUT R2, R2, 0x38, RZ, 0xb8, !PT ;  /* 0x0000003802027812 */ /* 0x002fca00078eb8ff */
[----:B------:R1:W-:Y:S02]  /*0dd0*/  STS [UR8+0x34], R2 ;  /* 0x00003402ff007988 */ /* 0x0003e40008000808 */
.L_x_31:
[----:B------:R-:W-:Y:S05]  /*0de0*/  @P3 BRA `(.L_x_33) ;  /* 0x00000000001c3947 */ /* 0x000fea0003800000 */
[----:B-1-345:R-:W1:Y:S02]  /*0df0*/  LDS R2, [UR8+0x8] ;  /* 0x00000808ff027984 */ /* 0x03ae640008000800 */
[----:B-1----:R-:W-:-:S05]  /*0e00*/  LOP3.LUT R2, R2, 0x780, RZ, 0xb8, !PT ;  /* 0x0000078002027812 */ /* 0x002fca00078eb8ff */
[----:B------:R3:W-:Y:S02]  /*0e10*/  STS [UR8+0x8], R2 ;  /* 0x00000802ff007988 */ /* 0x0007e40008000808 */
.L_x_32:
[----:B------:R-:W-:Y:S05]  /*0e20*/  @P3 BRA `(.L_x_34) ;  /* 0x0000000000283947 */ /* 0x000fea0003800000 */
[----:B-1-3--:R-:W1:Y:S02]  /*0e30*/  LDS R2, [UR8+0x8] ;  /* 0x00000808ff027984 */ /* 0x00ae640008000800 */
[----:B-1----:R-:W-:-:S05]  /*0e40*/  LOP3.LUT R2, R2, 0x1800, RZ, 0xb8, !PT ;  /* 0x0000180002027812 */ /* 0x002fca00078eb8ff */
[----:B------:R1:W-:Y:S02]  /*0e50*/  STS [UR8+0x8], R2 ;  /* 0x00000802ff007988 */ /* 0x0003e40008000808 */
.L_x_33:
[----:B------:R-:W-:Y:S05]  /*0e60*/  @P3 BREAK.RELIABLE B2 ;  /* 0x0000000000023942 */ /* 0x000fea0003800100 */
[----:B------:R-:W-:Y:S05]  /*0e70*/  @P3 BRA `(.L_x_35) ;  /* 0x0000000000243947 */ /* 0x000fea0003800000 */
[----:B-1-345:R-:W1:Y:S01]  /*0e80*/  LDS R2, [UR8+0x8] ;  /* 0x00000808ff027984 */ /* 0x03ae620008000800 */
[----:B------:R-:W-:-:S05]  /*0e90*/  IMAD.MOV.U32 R3, RZ, RZ, 0x6000 ;  /* 0x00006000ff037424 */ /* 0x000fca00078e00ff */
[----:B-1----:R-:W-:-:S04]  /*0ea0*/  LOP3.LUT R2, R2, 0x6000, R3, 0xd8, !PT ;  /* 0x0000600002027812 */ /* 0x002fc800078ed803 */
[----:B------:R-:W-:-:S05]  /*0eb0*/  LOP3.LUT R2, R2, 0x400000, RZ, 0xb8, !PT ;  /* 0x0040000002027812 */ /* 0x000fca00078eb8ff */
[----:B------:R4:W-:Y:S02]  /*0ec0*/  STS [UR8+0x8], R2 ;  /* 0x00000802ff007988 */ /* 0x0009e40008000808 */
.L_x_34:
[----:B------:R-:W-:Y:S05]  /*0ed0*/  BSYNC.RELIABLE B2 ;  /* 0x0000000000027941 */ /* 0x000fea0003800100 */
.L_x_30:
[----:B-1-34-:R-:W1:Y:S02]  /*0ee0*/  @!P3 LDS R2, [UR8+0x8] ;  /* 0x00000808ff02b984 */ /* 0x01ae640008000800 */
[----:B-1----:R-:W-:-:S05]  /*0ef0*/  @!P3 LOP3.LUT R2, R2, 0x8000, RZ, 0xb8, !PT ;  /* 0x000080000202b812 */ /* 0x002fca00078eb8ff */
[----:B------:R1:W-:Y:S02]  /*0f00*/  @!P3 STS [UR8+0x8], R2 ;  /* 0x00000802ff00b988 */ /* 0x0003e40008000808 */
.L_x_35:
[----:B------:R-:W-:Y:S05]  /*0f10*/  BSYNC.RECONVERGENT B3 ;  /* 0x0000000000037941 */ /* 0x000fea0003800200 */
.L_x_29:
[----:B------:R-:W-:Y:S05]  /*0f20*/  WARPSYNC.ALL ;  /* 0x0000000000007948 */ /* 0x000fea0003800000 */
[----:B------:R-:W-:Y:S01]  /*0f30*/  NOP ;  /* 0x0000000000007918 */ /* 0x000fe20000000000 */
[----:B------:R-:W-:-:S04]  /*0f40*/  UIADD3 UR5, UPT, UPT, UR4, 0x80, URZ ;  /* 0x0000008004057890 */ /* 0x000fc8000fffe0ff */
[----:B------:R-:W-:-:S04]  /*0f50*/  UIADD3 UR26, UP0, UPT, UR5, UR20, URZ ;  /* 0x00000014051a7290 */ /* 0x000fc8000ff1e0ff */
[----:B------:R-:W-:Y:S01]  /*0f60*/  ULEA.HI.X.SX32 UR27, UR5, UR21, 0x1, UP0 ;  /* 0x00000015051b7291 */ /* 0x000fe200080f0eff */
[----:B------:R-:W-:Y:S11]  /*0f70*/  @P0 BRA `(.L_x_36) ;  /* 0x0000000000300947 */ /* 0x000ff60003800000 */
[----:B-1-345:R-:W1:Y:S01]  /*0f80*/  S2R R2, SR_LANEID ;  /* 0x0000000000027919 */ /* 0x03ae620000000000 */
[----:B------:R-:W-:Y:S05]  /*0f90*/  WARPSYNC.ALL ;  /* 0x0000000000007948 */ /* 0x000fea0003800000 */
[----:B------:R-:W-:Y:S01]  /*0fa0*/  NOP ;  /* 0x0000000000007918 */ /* 0x000fe20000000000 */
[----:B-1----:R-:W-:-:S05]  /*0fb0*/  IMAD.SHL.U32 R8, R2, 0x4, RZ ;  /* 0x0000000402087824 */ /* 0x002fca00078e00ff */
[----:B------:R-:W1:Y:S01]  /*0fc0*/  LDS R7, [R8+UR8] ;  /* 0x0000000808077984 */ /* 0x000e620008000800 */
[----:B------:R-:W-:-:S05]  /*0fd0*/  IADD3 R2, P1, PT, R8, UR26, RZ ;  /* 0x0000001a08027c10 */ /* 0x000fca000ff3e0ff */
[----:B------:R-:W-:-:S05]  /*0fe0*/  IMAD.X R3, RZ, RZ, UR27, P1 ;  /* 0x0000001bff037e24 */ /* 0x000fca00088e06ff */
[----:B-1----:R1:W3:Y:S01]  /*0ff0*/  ATOMG.E.EXCH.STRONG.GPU PT, RZ, [R2], R7 ;  /* 0x0000000702ff73a8 */ /* 0x0022e200041ee100 */
[----:B------:R-:W-:-:S04]  /*1000*/  DEPBAR {5,4,3,2,1,0} ;  /* 0x0000003f0000791a */ /* 0x000fc80000000000 */
[----:B------:R-:W4:Y:S02]  /*1010*/  CCTL.E.C.LDCU.IV.DEEP [UR26] ;  /* 0x000000001a007540 */ /* 0x000f240009c08000 */
[----:B----4-:R1:W-:Y:S01]  /*1020*/  UTMACCTL.IV [UR26] ;  /* 0x000000001a0079b9 */ /* 0x0103e20008000000 */
[----:B------:R-:W-:Y:S01]  /*1030*/  NOP ;  /* 0x0000000000007918 */ /* 0x000fe20000000000 */
.L_x_36:
[----:B------:R-:W-:Y:S05]  /*1040*/  @P0 BRA `(.L_x_37) ;  /* 0x00000000000c0947 */ /* 0x000fea0003800000 */
[----:B------:R0:W-:Y:S01]  /*1050*/  UTMACMDFLUSH ;  /* 0x00000000000079b7 */ /* 0x0001e20000000000 */
[----:B------:R-:W-:Y:S05]  /*1060*/  @P0 BRA `(.L_x_37) ;  /* 0x0000000000040947 */ /* 0x000fea0003800000 */
[----:B------:R-:W-:-:S04]  /*1070*/  DEPBAR.LE SB0, 0x0 ;  /* 0x000080000000791a */ /* 0x000fc80000000000 */
.L_x_37:
[----:B------:R-:W-:Y:S05]  /*1080*/  WARPSYNC.ALL ;  /* 0x0000000000007948 */ /* 0x000fea0003800000 */
[----:B------:R-:W-:Y:S01]  /*1090*/  NOP ;  /* 0x0000000000007918 */ /* 0x000fe20000000000 */
[----:B---3--:R-:W-:Y:S06]  /*10a0*/  BAR.SYNC.DEFER_BLOCKING 0x0 ;  /* 0x0000000000007b1d */ /* 0x008fec0000010000 */
[----:B------:R-:W-:Y:S02]  /*10b0*/  BSSY.RECONVERGENT B3, `(.L_x_38) ;  /* 0x000000b000037945 */ /* 0x000fe40003800200 */
[----:B------:R-:W-:Y:S06]  /*10c0*/  BAR.SYNC.DEFER_BLOCKING 0x0 ;  /* 0x0000000000007b1d */ /* 0x000fec0000010000 */
[----:B------:R3:W-:Y:S01]  /*10d0*/  @!P0 STS [R4], RZ ;  /* 0x000000ff04008388 */ /* 0x0007e20000000800 */
[----:B------:R-:W-:Y:S01]  /*10e0*/  NOP ;  /* 0x0000000000007918 */ /* 0x000fe20000000000 */
[----:B------:R-:W-:Y:S05]  /*10f0*/  @P3 BRA `(.L_x_39) ;  /* 0x0000000000183947 */ /* 0x000fea0003800000 */
[----:B-1--45:R-:W1:Y:S01]  /*1100*/  LDS R2, [UR8+0x8] ;  /* 0x00000808ff027984 */ /* 0x032e620008000800 */
[----:B------:R-:W4:Y:S01]  /*1110*/  LDC.64 R8, c[0x0][0x390] ;  /* 0x0000e400ff087b82 */ /* 0x000f220000000a00 */
[----:B------:R-:W-:Y:S02]  /*1120*/  IMAD.MOV.U32 R3, RZ, RZ, 0x70 ;  /* 0x00000070ff037424 */ /* 0x000fe400078e00ff */
[----:B----4-:R4:W-:Y:S03]  /*1130*/  STS.64 [UR8], R8 ;  /* 0x00000008ff007988 */ /* 0x0109e60008000a08 */
[----:B-1----:R-:W-:-:S05]  /*1140*/  LOP3.LUT R2, R2, 0x10, R3, 0xd8, !PT ;  /* 0x0000001002027812 */ /* 0x002fca00078ed803 */
[----:B------:R4:W-:Y:S02]  /*1150*/  STS [UR8+0x8], R2 ;  /* 0x00000802ff007988 */ /* 0x0009e40008000808 */
.L_x_39:
[----:B-1----:R-:W-:Y:S05]  /*1160*/  BSYNC.RECONVERGENT B3 ;  /* 0x0000000000037941 */ /* 0x002fea0003800200 */
.L_x_38:
[----:B------:R-:W-:Y:S04]  /*1170*/  BSSY.RECONVERGENT B4, `(.L_x_40) ;  /* 0x0000033000047945 */ /* 0x000fe80003800200 */
[----:B------:R-:W-:Y:S04]  /*1180*/  BSSY.RELIABLE B3, `(.L_x_41) ;  /* 0x000002e000037945 */ /* 0x000fe80003800100 */
[----:B------:R-:W-:Y:S05]  /*1190*/  @P3 BRA `(.L_x_42) ;  /* 0x0000000000243947 */ /* 0x000fea0003800000 */
[----:B----45:R-:W1:Y:S01]  /*11a0*/  LDS R2, [UR8+0x34] ;  /* 0x00003408ff027984 */ /* 0x030e620008000800 */
[----:B------:R-:W-:-:S05]  /*11b0*/  IMAD.MOV.U32 R3, RZ, RZ, 0x7f000000 ;  /* 0x7f000000ff037424 */ /* 0x000fca00078e00ff */
[----:B-1----:R-:W-:-:S05]  /*11c0*/  LOP3.LUT R2, R2, 0xff000000, R3, 0xb8, !PT ;  /* 0xff00000002027812 */ /* 0x002fca00078eb803 */
[----:B------:R1:W-:Y:S01]  /*11d0*/  STS [UR8+0x34], R2 ;  /* 0x00003402ff007988 */ /* 0x0003e20008000808 */
[----:B------:R-:W-:Y:S05]  /*11e0*/  @P3 BRA `(.L_x_43) ;  /* 0x0000000000183947 */ /* 0x000fea0003800000 */
[----:B-1----:R-:W1:Y:S01]  /*11f0*/  LDS R2, [UR8+0x38] ;  /* 0x00003808ff027984 */ /* 0x002e620008000800 */
[----:B------:R-:W-:-:S05]  /*1200*/  IMAD.MOV.U32 R3, RZ, RZ, 0x7f ;  /* 0x0000007fff037424 */ /* 0x000fca00078e00ff */
[----:B-1----:R-:W-:-:S05]  /*1210*/  LOP3.LUT R2, R2, 0xff, R3, 0xb8, !PT ;  /* 0x000000ff02027812 */ /* 0x002fca00078eb803 */
[----:B------:R1:W-:Y:S02]  /*1220*/  STS [UR8+0x38], R2 ;  /* 0x00003802ff007988 */ /* 0x0003e40008000808 */
.L_x_42:
[----:B------:R-:W-:Y:S05]  /*1230*/  @P3 BRA `(.L_x_44) ;  /* 0x00000000000c3947 */ /* 0x000fea0003800000 */
[----:B------:R1:W-:Y:S02]  /*1240*/  STS [UR8+0x20], R5 ;  /* 0x00002005ff007988 */ /* 0x0003e40008000808 */
.L_x_43:
[----:B------:R-:W-:Y:S05]  /*1250*/  @P3 BRA `(.L_x_45) ;  /* 0x0000000000243947 */ /* 0x000fea0003800000 */
[----:B------:R1:W-:Y:S02]  /*1260*/  STS [UR8+0x24], R6 ;  /* 0x00002406ff007988 */ /* 0x0003e40008000808 */
.L_x_44:
[----:B------:R-:W-:Y:S05]  /*1270*/  @P3 BRA `(.L_x_46) ;  /* 0x00000000002c3947 */ /* 0x000fea0003800000 */
[----:B-1--45:R-:W1:Y:S01]  /*1280*/  LDS R2, [UR8+0x1c] ;  /* 0x00001c08ff027984 */ /* 0x032e620008000800 */
[----:B------:R-:W4:Y:S02]  /*1290*/  LDC.64 R6, c[0x0][0x3b8] ;  /* 0x0000ee00ff067b82 */ /* 0x000f240000000a00 */
[--C-:B----4-:R-:W-:Y:S02]  /*12a0*/  SHF.R.U32.HI R5, RZ, 0x4, R7.reuse ;  /* 0x00000004ff057819 */ /* 0x110fe40000011607 */
[----:B------:R-:W-:-:S05]  /*12b0*/  SHF.R.U64 R3, R6, 0x4, R7 ;  /* 0x0000000406037819 */ /* 0x000fca0000001207 */
[----:B------:R4:W-:Y:S01]  /*12c0*/  STS [UR8+0xc], R3 ;  /* 0x00000c03ff007988 */ /* 0x0009e20008000808 */
[----:B-1----:R-:W-:-:S05]  /*12d0*/  LOP3.LUT R2, R2, 0xf, R5, 0xb8, !PT ;  /* 0x0000000f02027812 */ /* 0x002fca00078eb805 */
[----:B------:R4:W-:Y:S02]  /*12e0*/  STS [UR8+0x1c], R2 ;  /* 0x00001c02ff007988 */ /* 0x0009e40008000808 */
.L_x_45:
[----:B------:R-:W-:Y:S05]  /*12f0*/  @P3 BRA `(.L_x_47) ;  /* 0x00000000001c3947 */ /* 0x000fea0003800000 */
[----:B-1--45:R-:W1:Y:S02]  /*1300*/  LDS R2, [UR8+0x34] ;  /* 0x00003408ff027984 */ /* 0x032e640008000800 */
[----:B-1----:R-:W-:-:S05]  /*1310*/  LOP3.LUT R2, R2, 0x7, RZ, 0xb8, !PT ;  /* 0x0000000702027812 */ /* 0x002fca00078eb8ff */
[----:B------:R1:W-:Y:S02]  /*1320*/  STS [UR8+0x34], R2 ;  /* 0x00003402ff007988 */ /* 0x0003e40008000808 */
.L_x_46:
[----:B------:R-:W-:Y:S05]  /*1330*/  @P3 BRA `(.L_x_48) ;  /* 0x00000000001c3947 */ /* 0x000fea0003800000 */
[----:B-1--45:R-:W1:Y:S02]  /*1340*/  LDS R2, [UR8+0x34] ;  /* 0x00003408ff027984 */ /* 0x032e640008000800 */
[----:B-1----:R-:W-:-:S05]  /*1350*/  LOP3.LUT R2, R2, 0x38, RZ, 0xb8, !PT ;  /* 0x0000003802027812 */ /* 0x002fca00078eb8ff */
[----:B------:R1:W-:Y:S02]  /*1360*/  STS [UR8+0x34], R2 ;  /* 0x00003402ff007988 */ /* 0x0003e40008000808 */
.L_x_47:
[----:B------:R-:W-:Y:S05]  /*1370*/  @P3 BRA `(.L_x_49) ;  /* 0x00000000001c3947 */ /* 0x000fea0003800000 */
[----:B-1--45:R-:W1:Y:S02]  /*1380*/  LDS R2, [UR8+0x8] ;  /* 0x00000808ff027984 */ /* 0x032e640008000800 */
[----:B-1----:R-:W-:-:S05]  /*1390*/  LOP3.LUT R2, R2, 0x780, RZ, 0xb8, !PT ;  /* 0x0000078002027812 */ /* 0x002fca00078eb8ff */
[----:B------:R1:W-:Y:S02]  /*13a0*/  STS [UR8+0x8], R2 ;  /* 0x00000802ff007988 */ /* 0x0003e40008000808 */
.L_x_48:
[----:B------:R-:W-:Y:S05]  /*13b0*/  @P3 BRA `(.L_x_50) ;  /* 0x0000000000283947 */ /* 0x000fea0003800000 */
[----:B-1--45:R-:W1:Y:S02]  /*13c0*/  LDS R2, [UR8+0x8] ;  /* 0x00000808ff027984 */ /* 0x032e640008000800 */
[----:B-1----:R-:W-:-:S05]  /*13d0*/  LOP3.LUT R2, R2, 0x1800, RZ, 0xb8, !PT ;  /* 0x0000180002027812 */ /* 0x002fca00078eb8ff */
[----:B------:R1:W-:Y:S02]  /*13e0*/  STS [UR8+0x8], R2 ;  /* 0x00000802ff007988 */ /* 0x0003e40008000808 */
.L_x_49:
[----:B------:R-:W-:Y:S05]  /*13f0*/  @P3 BREAK.RELIABLE B3 ;  /* 0x0000000000033942 */ /* 0x000fea0003800100 */
[----:B------:R-:W-:Y:S05]  /*1400*/  @P3 BRA `(.L_x_51) ;  /* 0x0000000000243947 */ /* 0x000fea0003800000 */
[----:B-1--45:R-:W1:Y:S01]  /*1410*/  LDS R2, [UR8+0x8] ;  /* 0x00000808ff027984 */ /* 0x032e620008000800 */
[----:B------:R-:W-:-:S05]  /*1420*/  IMAD.MOV.U32 R3, RZ, RZ, 0x6000 ;  /* 0x00006000ff037424 */ /* 0x000fca00078e00ff */
[----:B-1----:R-:W-:-:S04]  /*1430*/  LOP3.LUT R2, R2, 0x6000, R3, 0xd8, !PT ;  /* 0x0000600002027812 */ /* 0x002fc800078ed803 */
[----:B------:R-:W-:-:S05]  /*1440*/  LOP3.LUT R2, R2, 0x400000, RZ, 0xb8, !PT ;  /* 0x0040000002027812 */ /* 0x000fca00078eb8ff */
[----:B------:R1:W-:Y:S02]  /*1450*/  STS [UR8+0x8], R2 ;  /* 0x00000802ff007988 */ /* 0x0003e40008000808 */
.L_x_50:
[----:B------:R-:W-:Y:S05]  /*1460*/  BSYNC.RELIABLE B3 ;  /* 0x0000000000037941 */ /* 0x000fea0003800100 */
.L_x_41:
[----:B-1--45:R-:W1:Y:S02]  /*1470*/  @!P3 LDS R2, [UR8+0x8] ;  /* 0x00000808ff02b984 */ /* 0x032e640008000800 */
[----:B-1----:R-:W-:-:S05]  /*1480*/  @!P3 LOP3.LUT R2, R2, 0x8000, RZ, 0xb8, !PT ;  /* 0x000080000202b812 */ /* 0x002fca00078eb8ff */
[----:B------:R1:W-:Y:S02]  /*1490*/  @!P3 STS [UR8+0x8], R2 ;  /* 0x00000802ff00b988 */ /* 0x0003e40008000808 */
.L_x_51:
[----:B------:R-:W-:Y:S05]  /*14a0*/  BSYNC.RECONVERGENT B4 ;  /* 0x0000000000047941 */ /* 0x000fea0003800200 */
.L_x_40:
[----:B------:R-:W-:Y:S05]  /*14b0*/  WARPSYNC.ALL ;  /* 0x0000000000007948 */ /* 0x000fea0003800000 */
[----:B------:R-:W-:Y:S01]  /*14c0*/  NOP ;  /* 0x0000000000007918 */ /* 0x000fe20000000000 */
[----:B------:R-:W-:-:S04]  /*14d0*/  UIADD3 UR4, UPT, UPT, UR4, 0x100, URZ ;  /* 0x0000010004047890 */ /* 0x000fc8000fffe0ff */
[----:B------:R-:W-:-:S04]  /*14e0*/  UIADD3 UR20, UP0, UPT, UR4, UR20, URZ ;  /* 0x0000001404147290 */ /* 0x000fc8000ff1e0ff */
[----:B------:R-:W-:Y:S01]  /*14f0*/  ULEA.HI.X.SX32 UR21, UR4, UR21, 0x1, UP0 ;  /* 0x0000001504157291 */ /* 0x000fe200080f0eff */
[----:B------:R-:W-:Y:S11]  /*1500*/  @P0 BRA `(.L_x_52) ;  /* 0x0000000000300947 */ /* 0x000ff60003800000 */
[----:B-1--45:R-:W1:Y:S01]  /*1510*/  S2R R2, SR_LANEID ;  /* 0x0000000000027919 */ /* 0x032e620000000000 */
[----:B------:R-:W-:Y:S05]  /*1520*/  WARPSYNC.ALL ;  /* 0x0000000000007948 */ /* 0x000fea0003800000 */
[----:B------:R-:W-:Y:S01]  /*1530*/  NOP ;  /* 0x0000000000007918 */ /* 0x000fe20000000000 */
[----:B-123--:R-:W-:-:S05]  /*1540*/  IMAD.SHL.U32 R4, R2, 0x4, RZ ;  /* 0x0000000402047824 */ /* 0x00efca00078e00ff */
        /* <DEDUP_REMOVED lines=8> */
.L_x_52:
[----:B------:R-:W-:Y:S05]  /*15d0*/  @P0 BRA `(.L_x_53) ;  /* 0x00000000000c0947 */ /* 0x000fea0003800000 */
[----:B------:R0:W-:Y:S01]  /*15e0*/  UTMACMDFLUSH ;  /* 0x00000000000079b7 */ /* 0x0001e20000000000 */
[----:B------:R-:W-:Y:S05]  /*15f0*/  @P0 BRA `(.L_x_53) ;  /* 0x0000000000040947 */ /* 0x000fea0003800000 */
[----:B------:R-:W-:-:S04]  /*1600*/  DEPBAR.LE SB0, 0x0 ;  /* 0x000080000000791a */ /* 0x000fc80000000000 */
.L_x_53:
[----:B------:R-:W-:Y:S05]  /*1610*/  WARPSYNC.ALL ;  /* 0x0000000000007948 */ /* 0x000fea0003800000 */
[----:B------:R-:W-:Y:S01]  /*1620*/  NOP ;  /* 0x0000000000007918 */ /* 0x000fe20000000000 */
[----:B--2---:R-:W-:Y:S01]  /*1630*/  BAR.SYNC.DEFER_BLOCKING 0x0 ;  /* 0x0000000000007b1d */ /* 0x004fe20000010000 */
[----:B-1--45:R-:W-:Y:S01]  /*1640*/  SHF.R.U32.HI R2, RZ, 0x5, R0 ;  /* 0x00000005ff027819 */ /* 0x032fe20000011600 */
[----:B------:R-:W-:Y:S01]  /*1650*/  UIADD3 UR12, UPT, UPT, UR8, 0x18010, URZ ;  /* 0x00018010080c7890 */ /* 0x000fe2000fffe0ff */
[----:B------:R-:W-:Y:S01]  /*1660*/  ISETP.GE.AND P0, PT, R10, 0x1, PT ;  /* 0x000000010a00780c */ /* 0x000fe20003f06270 */
[----:B------:R-:W-:Y:S01]  /*1670*/  USHF.L.U32 UR15, UR7, 0x7, URZ ;  /* 0x00000007070f7899 */ /* 0x000fe200080006ff */
[----:B------:R-:W-:Y:S01]  /*1680*/  R2UR UR22, R2 ;  /* 0x00000000021672ca */ /* 0x000fe200000e0000 */
[----:B------:R-:W-:Y:S01]  /*1690*/  VOTEU.ALL UP0, P3 ;  /* 0x0000000000ff7886 */ /* 0x000fe20001800000 */
[----:B------:R-:W-:Y:S01]  /*16a0*/  UMOV UR4, 0x1 ;  /* 0x0000000100047882 */ /* 0x000fe20000000000 */
[----:B------:R-:W-:Y:S01]  /*16b0*/  VOTEU.ALL UP1, P3 ;  /* 0x0000000000ff7886 */ /* 0x000fe20001820000 */
[----:B------:R-:W-:Y:S01]  /*16c0*/  USHF.L.U32 UR19, UR19, 0x8, URZ ;  /* 0x0000000813137899 */ /* 0x000fe200080006ff */
[----:B------:R-:W-:Y:S01]  /*16d0*/  BSSY.RECONVERGENT B4, `(.L_x_54) ;  /* 0x0000018000047945 */ /* 0x000fe20003800200 */
[----:B------:R-:W-:-:S04]  /*16e0*/  @!UP0 UIADD3 UR10, UPT, UPT, -UR4, 0x100000, URZ ;  /* 0x00100000040a8890 */ /* 0x000fc8000fffe1ff */
[----:B------:R-:W-:Y:S02]  /*16f0*/  @!UP0 USHF.L.U32 UR11, UR10, 0xb, URZ ;  /* 0x0000000b0a0b8899 */ /* 0x000fe400080006ff */
[----:B------:R-:W-:Y:S02]  /*1700*/  @!UP0 USHF.L.U32 UR10, UR10, 0x1, URZ ;  /* 0x000000010a0a8899 */ /* 0x000fe400080006ff */
[----:B------:R-:W-:-:S04]  /*1710*/  @!UP0 UIADD3 UR4, UPT, UPT, -UR4, 0x100000, URZ ;  /* 0x0010000004048890 */ /* 0x000fc8000fffe1ff */
[----:B------:R-:W-:Y:S02]  /*1720*/  @!UP0 USHF.L.U32 UR5, UR4, 0xb, URZ ;  /* 0x0000000b04058899 */ /* 0x000fe400080006ff */
[----:B------:R-:W-:Y:S01]  /*1730*/  @!UP0 USHF.L.U32 UR4, UR4, 0x1, URZ ;  /* 0x0000000104048899 */ /* 0x000fe200080006ff */
[----:B------:R-:W-:Y:S01]  /*1740*/  VOTEU.ALL UP0, P3 ;  /* 0x0000000000ff7886 */ /* 0x000fe20001800000 */
[----:B------:R-:W1:Y:S04]  /*1750*/  FENCE.VIEW.ASYNC.S ;  /* 0x00000000000073c6 */ /* 0x000e680000000000 */
[----:B-1----:R1:W2:Y:S06]  /*1760*/  @!UP0 SYNCS.EXCH.64 URZ, [UR8+0x18000], UR10 ;  /* 0x0180000a08ff85b2 */ /* 0x0022ac0008000100 */
[----:B------:R1:W2:Y:S02]  /*1770*/  @!UP1 SYNCS.EXCH.64 URZ, [UR8+0x18010], UR4 ;  /* 0x0180100408ff95b2 */ /* 0x0002a40008000100 */
[----:B--2---:R-:W-:Y:S06]  /*1780*/  BAR.SYNC.DEFER_BLOCKING 0x0 ;  /* 0x0000000000007b1d */ /* 0x004fec0000010000 */
[----:B------:R-:W-:Y:S05]  /*1790*/  @P3 BRA `(.L_x_55) ;  /* 0x00000000002c3947 */ /* 0x000fea0003800000 */
[----:B-1----:R-:W-:Y:S02]  /*17a0*/  UMOV UR4, 0x1 ;  /* 0x0000000100047882 */ /* 0x002fe40000000000 */
[----:B------:R-:W-:-:S04]  /*17b0*/  UIADD3 UR10, UPT, UPT, -UR4, 0x100000, URZ ;  /* 0x00100000040a7890 */ /* 0x000fc8000fffe1ff */
[----:B------:R-:W-:Y:S02]  /*17c0*/  USHF.L.U32 UR11, UR10, 0xb, URZ ;  /* 0x0000000b0a0b7899 */ /* 0x000fe400080006ff */
[----:B------:R-:W-:Y:S02]  /*17d0*/  USHF.L.U32 UR10, UR10, 0x1, URZ ;  /* 0x000000010a0a7899 */ /* 0x000fe400080006ff */
[----:B------:R-:W-:-:S04]  /*17e0*/  UIADD3 UR4, UPT, UPT, -UR4, 0x100000, URZ ;  /* 0x0010000004047890 */ /* 0x000fc8000fffe1ff */
[----:B------:R-:W-:Y:S02]  /*17f0*/  USHF.L.U32 UR5, UR4, 0xb, URZ ;  /* 0x0000000b04057899 */ /* 0x000fe400080006ff */
[----:B------:R-:W-:Y:S01]  /*1800*/  USHF.L.U32 UR4, UR4, 0x1, URZ ;  /* 0x0000000104047899 */ /* 0x000fe200080006ff */
[----:B------:R-:W1:Y:S03]  /*1810*/  FENCE.VIEW.ASYNC.S ;  /* 0x00000000000073c6 */ /* 0x000e660000000000 */
[----:B-1----:R2:W4:Y:S08]  /*1820*/  SYNCS.EXCH.64 URZ, [UR8+0x18008], UR10 ;  /* 0x0180080a08ff75b2 */ /* 0x0025300008000100 */
[----:B------:R2:W5:Y:S02]  /*1830*/  SYNCS.EXCH.64 URZ, [UR8+0x18018], UR4 ;  /* 0x0180180408ff75b2 */ /* 0x0005640008000100 */
[----:B--2---:R-:W-:Y:S01]  /*1840*/  NOP ;  /* 0x0000000000007918 */ /* 0x004fe20000000000 */
.L_x_55:
[----:B-1----:R-:W-:Y:S05]  /*1850*/  BSYNC.RECONVERGENT B4 ;  /* 0x0000000000047941 */ /* 0x002fea0003800200 */
.L_x_54:
[----:B------:R-:W-:Y:S05]  /*1860*/  @!P0 BRA `(.L_x_56) ;  /* 0x0000000800788947 */ /* 0x000fea0003800000 */
[----:B----45:R-:W-:Y:S01]  /*1870*/  BAR.SYNC.DEFER_BLOCKING 0x0 ;  /* 0x0000000000007b1d */ /* 0x030fe20000010000 */
[----:B------:R-:W-:Y:S01]  /*1880*/  ELECT P1, URZ, PT ;  /* 0x0000000000ff782f */ /* 0x000fe20003820000 */
[----:B------:R-:W-:Y:S01]  /*1890*/  @!P3 IMAD.MOV.U32 R2, RZ, RZ, 0xc000 ;  /* 0x0000c000ff02b424 */ /* 0x000fe200078e00ff */
[----:B------:R-:W-:Y:S02]  /*18a0*/  UIADD3 UR4, UPT, UPT, UR8, 0x10000, URZ ;  /* 0x0001000008047890 */ /* 0x000fe4000fffe0ff */
[----:B------:R-:W-:Y:S01]  /*18b0*/  ISETP.LT.U32.AND P1, PT, R132, 0x20, P1 ;  /* 0x000000208400780c */ /* 0x000fe20000f21070 */
[----:B------:R-:W-:Y:S01]  /*18c0*/  UMOV UR7, UR15 ;  /* 0x0000000f00077c82 */ /* 0x000fe20008000000 */
[----:B------:R-:W-:Y:S01]  /*18d0*/  ELECT P0, URZ, PT ;  /* 0x0000000000ff782f */ /* 0x000fe20003800000 */
[----:B------:R-:W-:-:S03]  /*18e0*/  UMOV UR11, UR19 ;  /* 0x00000013000b7c82 */ /* 0x000fc60008000000 */
[----:B------:R-:W-:-:S07]  /*18f0*/  ISETP.LT.U32.AND P0, PT, R132, 0x20, P0 ;  /* 0x000000208400780c */ /* 0x000fce0000701070 */
[----:B------:R-:W-:Y:S01]  /*1900*/  VOTEU.ANY UP0, P1 ;  /* 0x0000000000ff7886 */ /* 0x000fe20000800100 */
[----:B------:R-:W-:-:S04]  /*1910*/  VOTEU.ANY UP2, P1 ;  /* 0x0000000000ff7886 */ /* 0x000fc80000840100 */
[----:B------:R-:W-:Y:S02]  /*1920*/  @UP0 UIADD3 UR5, UPT, UPT, UR8, 0x18000, URZ ;  /* 0x0001800008050890 */ /* 0x000fe4000fffe0ff */
[----:B------:R1:W-:Y:S01]  /*1930*/  @!P3 SYNCS.ARRIVE.TRANS64 RZ, [UR8+0x18000], R2 ;  /* 0x01800002ffffb9a7 */ /* 0x0003e20008000008 */
[----:B------:R-:W-:Y:S01]  /*1940*/  @UP0 UMOV UR6, URZ ;  /* 0x000000ff00060c82 */ /* 0x000fe20008000000 */
[----:B------:R-:W-:Y:S01]  /*1950*/  BAR.SYNC.DEFER_BLOCKING 0x0 ;  /* 0x0000000000007b1d */ /* 0x000fe20000010000 */
[----:B------:R-:W-:-:S05]  /*1960*/  UISETP.NE.U32.AND UP0, UPT, UR22, URZ, UPT ;  /* 0x000000ff1600728c */ /* 0x000fca000bf05070 */
[----:B------:R-:W-:Y:S01]  /*1970*/  VOTEU.ANY UP1, P0 ;  /* 0x0000000000ff7886 */ /* 0x000fe20000020100 */
[----:B------:R-:W-:-:S04]  /*1980*/  VOTEU.ANY UP3, P0 ;  /* 0x0000000000ff7886 */ /* 0x000fc80000060100 */
[----:B------:R-:W-:Y:S01]  /*1990*/  @UP1 UIADD3 UR9, UPT, UPT, UR8, 0x18000, URZ ;  /* 0x0001800008091890 */ /* 0x000fe2000fffe0ff */
[----:B------:R-:W-:Y:S01]  /*19a0*/  @UP1 UMOV UR10, URZ ;  /* 0x000000ff000a1c82 */ /* 0x000fe20008000000 */
[----:B------:R1:W-:Y:S01]  /*19b0*/  @UP2 UTMALDG.2D [UR4], [UR24] ;  /* 0x00000004180025b4 */ /* 0x0003e20008008000 */
[----:B------:R2:W-:Y:S06]  /*19c0*/  MEMBAR.ALL.CTA ;  /* 0x0000000000007992 */ /* 0x0005ec0000008000 */
[----:B--2---:R-:W2:Y:S02]  /*19d0*/  FENCE.VIEW.ASYNC.S ;  /* 0x00000000000073c6 */ /* 0x004ea40000000000 */
[----:B--2---:R-:W-:Y:S06]  /*19e0*/  BAR.SYNC.DEFER_BLOCKING 0x0 ;  /* 0x0000000000007b1d */ /* 0x004fec0000010000 */
[----:B------:R1:W-:Y:S02]  /*19f0*/  @UP3 UTMALDG.2D [UR8], [UR26] ;  /* 0x000000081a0035b4 */ /* 0x0003e40008008000 */
[----:B------:R-:W-:Y:S06]  /*1a00*/  BAR.SYNC.DEFER_BLOCKING 0x0 ;  /* 0x0000000000007b1d */ /* 0x000fec0000010000 */
[----:B------:R-:W2:Y:S02]  /*1a10*/  SYNCS.PHASECHK.TRANS64.TRYWAIT P0, [UR8+0x18000], RZ ;  /* 0x018000ffff0075a7 */ /* 0x000ea40008001108 */
[----:B-12---:R-:W-:Y:S05]  /*1a20*/  @!P0 BRA `(.L_x_57) ;  /* 0x00000010008c8947 */ /* 0x006fea0003800000 */
.L_x_71:
[----:B------:R-:W-:Y:S05]  /*1a30*/  BRA.U UP0, `(.L_x_58) ;  /* 0x0000000100747547 */ /* 0x000fea000b800000 */
[----:B------:R-:W-:Y:S02]  /*1a40*/  USHF.R.U32.HI UR6, URZ, 0x4, UR4 ;  /* 0x00000004ff067899 */ /* 0x000fe40008011604 */
[----:B------:R-:W-:Y:S02]  /*1a50*/  USHF.R.U32.HI UR10, URZ, 0x4, UR8 ;  /* 0x00000004ff0a7899 */ /* 0x000fe40008011608 */
[----:B------:R-:W-:Y:S02]  /*1a60*/  USGXT.U32 UR6, UR6, 0xe ;  /* 0x0000000e0606789a */ /* 0x000fe40008000000 */
[----:B------:R-:W-:Y:S02]  /*1a70*/  USGXT.U32 UR10, UR10, 0xe ;  /* 0x0000000e0a0a789a */ /* 0x000fe40008000000 */
[----:B------:R-:W-:Y:S02]  /*1a80*/  UIADD3 UR34, UP0, UPT, UR6, 0x2, URZ ;  /* 0x0000000206227890 */ /* 0x000fe4000ff1e0ff */
[----:B------:R-:W-:Y:S01]  /*1a90*/  UIADD3 UR32, UP1, UPT, UR10, 0x2, URZ ;  /* 0x000000020a207890 */ /* 0x000fe2000ff3e0ff */
[----:B------:R-:W-:Y:S01]  /*1aa0*/  UMOV UR4, URZ ;  /* 0x000000ff00047c82 */ /* 0x000fe20008000000 */
[----:B------:R-:W-:Y:S01]  /*1ab0*/  UMOV UR5, URZ ;  /* 0x000000ff00057c82 */ /* 0x000fe20008000000 */
[----:B------:R-:W-:-:S02]  /*1ac0*/  UIADD3.X UR35, UPT, UPT, UR4, 0x40004040, URZ, UP0, !UPT ;  /* 0x4000404004237890 */ /* 0x000fc400087fe4ff */
[----:B------:R-:W-:Y:S02]  /*1ad0*/  UIADD3.X UR33, UPT, UPT, UR5, 0x40004040, URZ, UP1, !UPT ;  /* 0x4000404005217890 */ /* 0x000fe40008ffe4ff */
[----:B------:R-:W-:Y:S02]  /*1ae0*/  UIADD3.64 UR4, UPT, UPT, UR34, 0x2, URZ ;  /* 0x0000000222047897 */ /* 0x000fe4000fffe0ff */
[----:B------:R-:W-:Y:S02]  /*1af0*/  UIADD3.64 UR16, UPT, UPT, UR32, 0x2, URZ ;  /* 0x0000000220107897 */ /* 0x000fe4000fffe0ff */
[----:B------:R-:W-:Y:S02]  /*1b00*/  UIADD3.64 UR28, UPT, UPT, UR34, 0x4, URZ ;  /* 0x00000004221c7897 */ /* 0x000fe4000fffe0ff */
[----:B------:R-:W-:Y:S01]  /*1b10*/  UIADD3.64 UR30, UPT, UPT, UR32, 0x4, URZ ;  /* 0x00000004201e7897 */ /* 0x000fe2000fffe0ff */
[----:B------:R-:W-:Y:S01]  /*1b20*/  UMOV UR36, 0x0 ;  /* 0x0000000000247882 */ /* 0x000fe20000000000 */
[----:B------:R-:W-:Y:S01]  /*1b30*/  UMOV UR37, 0x8400010 ;  /* 0x0840001000257882 */ /* 0x000fe20000000000 */
[----:B------:R-:W-:Y:S01]  /*1b40*/  UMOV UR7, 0x40004040 ;  /* 0x4000404000077882 */ /* 0x000fe20000000000 */
[----:B------:R-:W-:Y:S01]  /*1b50*/  UMOV UR11, 0x40004040 ;  /* 0x40004040000b7882 */ /* 0x000fe20000000000 */
[----:B------:R-:W-:Y:S01]  /*1b60*/  UMOV UR38, 0x0 ;  /* 0x0000000000267882 */ /* 0x000fe20000000000 */
[----:B------:R-:W-:Y:S01]  /*1b70*/  UMOV UR39, 0x8400010 ;  /* 0x0840001000277882 */ /* 0x000fe20000000000 */
[----:B------:R-:W-:Y:S01]  /*1b80*/  UMOV UR40, 0x0 ;  /* 0x0000000000287882 */ /* 0x000fe20000000000 */
[----:B------:R-:W-:Y:S01]  /*1b90*/  UMOV UR41, 0x8400010 ;  /* 0x0840001000297882 */ /* 0x000fe20000000000 */
[----:B------:R1:W-:Y:S01]  /*1ba0*/  UTCQMMA gdesc[UR6], gdesc[UR10], tmem[UR23], tmem[UR36], idesc[UR37], !UPT ;  /* 0x00ff240a060075ea */ /* 0x0003e2000f800317 */
[----:B------:R-:W-:Y:S01]  /*1bb0*/  UMOV UR42, 0x0 ;  /* 0x00000000002a7882 */ /* 0x000fe20000000000 */
[----:B------:R-:W-:Y:S01]  /*1bc0*/  UMOV UR43, 0x8400010 ;  /* 0x08400010002b7882 */ /* 0x000fe20000000000 */
[----:B------:R1:W-:Y:S01]  /*1bd0*/  UTCQMMA gdesc[UR34], gdesc[UR32], tmem[UR23], tmem[UR38], idesc[UR39], UPT ;  /* 0x00ff2620220075ea */ /* 0x0003e2000b800317 */
[----:B------:R1:W-:Y:S01]  /*1be0*/  UTCQMMA gdesc[UR4], gdesc[UR16], tmem[UR23], tmem[UR40], idesc[UR41], UPT ;  /* 0x00ff2810040075ea */ /* 0x0003e2000b800317 */
[----:B------:R1:W-:Y:S01]  /*1bf0*/  UTCQMMA gdesc[UR28], gdesc[UR30], tmem[UR23], tmem[UR42], idesc[UR43], UPT ;  /* 0x00ff2a1e1c0075ea */ /* 0x0003e2000b800317 */
[----:B------:R-:W-:Y:S01]  /*1c00*/  NOP ;  /* 0x0000000000007918 */ /* 0x000fe20000000000 */
.L_x_58:
[----:B------:R-:W-:Y:S01]  /*1c10*/  ELECT P0, URZ, PT ;  /* 0x0000000000ff782f */ /* 0x000fe20003800000 */
[----:B-1----:R-:W-:Y:S01]  /*1c20*/  UMOV UR4, UR12 ;  /* 0x0000000c00047c82 */ /* 0x002fe20008000000 */
[----:B------:R-:W-:Y:S02]  /*1c30*/  UMOV UR5, URZ ;  /* 0x000000ff00057c82 */ /* 0x000fe40008000000 */
[----:B------:R-:W-:-:S13]  /*1c40*/  ISETP.LT.U32.AND P0, PT, R132, 0x20, P0 ;  /* 0x000000208400780c */ /* 0x000fda0000701070 */
[----:B------:R-:W-:Y:S01]  /*1c50*/  VOTEU.ANY UP0, P0 ;  /* 0x0000000000ff7886 */ /* 0x000fe20000000100 */
[----:B------:R-:W-:Y:S01]  /*1c60*/  VOTEU.ANY UP1, P0 ;  /* 0x0000000000ff7886 */ /* 0x000fe20000020100 */
[----:B------:R-:W-:-:S03]  /*1c70*/  ISETP.GE.U32.AND P0, PT, R10, 0x81, PT ;  /* 0x000000810a00780c */ /* 0x000fc60003f06070 */
[----:B------:R-:W-:Y:S02]  /*1c80*/  @UP0 UMOV UR4, UR4 ;  /* 0x0000000400040c82 */ /* 0x000fe40008000000 */
[----:B------:R1:W-:Y:S01]  /*1c90*/  @UP1 UTCBAR [UR4], URZ ;  /* 0x000000ff040013e9 */ /* 0x0003e200080000ff */
[----:B------:R-:W-:Y:S06]  /*1ca0*/  BAR.SYNC.DEFER_BLOCKING 0x0 ;  /* 0x0000000000007b1d */ /* 0x000fec0000010000 */
[----:B------:R-:W2:Y:S02]  /*1cb0*/  SYNCS.PHASECHK.TRANS64.TRYWAIT P1, [UR8+0x18010], RZ ;  /* 0x018010ffff0075a7 */ /* 0x000ea40008021108 */
[----:B-12---:R-:W-:Y:S05]  /*1cc0*/  @!P1 BRA `(.L_x_59) ;  /* 0x0000000c00f09947 */ /* 0x006fea0003800000 */
.L_x_72:
[----:B------:R-:W-:Y:S01]  /*1cd0*/  UMOV UR4, URZ ;  /* 0x000000ff00047c82 */ /* 0x000fe20008000000 */
[----:B------:R-:W-:Y:S05]  /*1ce0*/  @!P0 BRA `(.L_x_56) ;  /* 0x0000000400588947 */ /* 0x000fea0003800000 */
[----:B------:R-:W1:Y:S01]  /*1cf0*/  LDCU UR29, c[0x0][0x3a0] ;  /* 0x00007400ff1d77ac */ /* 0x000e620008000800 */
[----:B------:R-:W-:Y:S01]  /*1d00*/  UMOV UR9, 0x1 ;  /* 0x0000000100097882 */ /* 0x000fe20000000000 */
[----:B------:R-:W-:-:S05]  /*1d10*/  UMOV UR14, 0x80 ;  /* 0x00000080000e7882 */ /* 0x000fca0000000000 */
.L_x_63:
[----:B------:R-:W-:Y:S01]  /*1d20*/  BAR.SYNC.DEFER_BLOCKING 0x0 ;  /* 0x0000000000007b1d */ /* 0x000fe20000010000 */
[----:B------:R-:W-:Y:S01]  /*1d30*/  ULEA UR28, UR9, UR8, 0x3 ;  /* 0x00000008091c7291 */ /* 0x000fe2000f8e18ff */
[----:B------:R-:W-:Y:S01]  /*1d40*/  @!P3 IMAD.MOV.U32 R2, RZ, RZ, 0xc000 ;  /* 0x0000c000ff02b424 */ /* 0x000fe200078e00ff */
[----:B------:R-:W-:Y:S01]  /*1d50*/  ELECT P1, URZ, PT ;  /* 0x0000000000ff782f */ /* 0x000fe20003820000 */
[----:B------:R-:W-:-:S03]  /*1d60*/  ULEA UR12, UR9, UR8, 0xe ;  /* 0x00000008090c7291 */ /* 0x000fc6000f8e70ff */
[----:B------:R-:W-:Y:S02]  /*1d70*/  ISETP.LT.U32.AND P1, PT, R132, 0x20, P1 ;  /* 0x000000208400780c */ /* 0x000fe40000f21070 */
[----:B------:R-:W-:Y:S01]  /*1d80*/  ELECT P0, URZ, PT ;  /* 0x0000000000ff782f */ /* 0x000fe20003800000 */
[----:B------:R-:W-:-:S03]  /*1d90*/  UIADD3 UR12, UPT, UPT, UR12, 0x10000, URZ ;  /* 0x000100000c0c7890 */ /* 0x000fc6000fffe0ff */
[----:B------:R-:W-:Y:S01]  /*1da0*/  ISETP.LT.U32.AND P0, PT, R132, 0x20, P0 ;  /* 0x000000208400780c */ /* 0x000fe20000701070 */
[----:B------:R-:W-:Y:S01]  /*1db0*/  ULEA UR16, UR9, UR8, 0xf ;  /* 0x0000000809107291 */ /* 0x000fe2000f8e78ff */
[----:B------:R-:W-:Y:S01]  /*1dc0*/  UMOV UR18, UR14 ;  /* 0x0000000e00127c82 */ /* 0x000fe20008000000 */
[----:B------:R-:W-:-:S04]  /*1dd0*/  USHF.L.U32 UR5, UR4, 0x1f, URZ ;  /* 0x0000001f04057899 */ /* 0x000fc800080006ff */
[----:B------:R-:W-:Y:S01]  /*1de0*/  VOTEU.ANY UP0, P1 ;  /* 0x0000000000ff7886 */ /* 0x000fe20000800100 */
[----:B------:R2:W-:Y:S04]  /*1df0*/  @!P3 SYNCS.ARRIVE.TRANS64 RZ, [UR28+0x18000], R2 ;  /* 0x01800002ffffb9a7 */ /* 0x0005e8000800001c */
[----:B------:R-:W-:Y:S01]  /*1e00*/  @UP0 UIADD3 UR13, UPT, UPT, UR28, 0x18000, URZ ;  /* 0x000180001c0d0890 */ /* 0x000fe2000fffe0ff */
[----:B------:R-:W-:Y:S01]  /*1e10*/  VOTEU.ANY UP0, P1 ;  /* 0x0000000000ff7886 */ /* 0x000fe20000800100 */
[----:B------:R-:W-:Y:S01]  /*1e20*/  BAR.SYNC.DEFER_BLOCKING 0x0 ;  /* 0x0000000000007b1d */ /* 0x000fe20000010000 */
[----:B--2---:R-:W-:-:S05]  /*1e30*/  IMAD.U32 R2, RZ, RZ, UR5 ;  /* 0x00000005ff027e24 */ /* 0x004fca000f8e00ff */
[----:B------:R-:W-:-:S05]  /*1e40*/  VOTEU.ANY UP1, P0 ;  /* 0x0000000000ff7886 */ /* 0x000fca0000020100 */
[----:B------:R-:W-:Y:S01]  /*1e50*/  @UP1 UIADD3 UR17, UPT, UPT, UR28, 0x18000, URZ ;  /* 0x000180001c111890 */ /* 0x000fe2000fffe0ff */
[----:B------:R-:W-:Y:S01]  /*1e60*/  VOTEU.ANY UP1, P0 ;  /* 0x0000000000ff7886 */ /* 0x000fe20000020100 */
[----:B------:R2:W-:Y:S01]  /*1e70*/  @UP0 UTMALDG.2D [UR12], [UR24] ;  /* 0x0000000c180005b4 */ /* 0x0005e20008008000 */
[----:B------:R-:W-:Y:S01]  /*1e80*/  UISETP.NE.U32.AND UP0, UPT, UR22, URZ, UPT ;  /* 0x000000ff1600728c */ /* 0x000fe2000bf05070 */
[----:B------:R4:W-:Y:S06]  /*1e90*/  MEMBAR.ALL.CTA ;  /* 0x0000000000007992 */ /* 0x0009ec0000008000 */
[----:B----4-:R-:W4:Y:S02]  /*1ea0*/  FENCE.VIEW.ASYNC.S ;  /* 0x00000000000073c6 */ /* 0x010f240000000000 */
[----:B----4-:R-:W-:Y:S06]  /*1eb0*/  BAR.SYNC.DEFER_BLOCKING 0x0 ;  /* 0x0000000000007b1d */ /* 0x010fec0000010000 */
[----:B------:R2:W-:Y:S02]  /*1ec0*/  @UP1 UTMALDG.2D [UR16], [UR26] ;  /* 0x000000101a0015b4 */ /* 0x0005e40008008000 */
[----:B------:R-:W-:Y:S06]  /*1ed0*/  BAR.SYNC.DEFER_BLOCKING 0x0 ;  /* 0x0000000000007b1d */ /* 0x000fec0000010000 */
[----:B------:R-:W4:Y:S02]  /*1ee0*/  SYNCS.PHASECHK.TRANS64.TRYWAIT P0, [UR28+0x18000], R2 ;  /* 0x01800002ff0075a7 */ /* 0x000f24000800111c */
[----:B--2-4-:R-:W-:Y:S05]  /*1ef0*/  @!P0 BRA `(.L_x_60) ;  /* 0x0000000c00708947 */ /* 0x014fea0003800000 */
.L_x_73:
        /* <DEDUP_REMOVED lines=11> */
[----:B------:R-:W-:Y:S02]  /*1fb0*/  UIADD3 UR6, UP0, UPT, UR16, 0x2, URZ ;  /* 0x0000000210067890 */ /* 0x000fe4000ff1e0ff */
[----:B------:R-:W-:Y:S02]  /*1fc0*/  UIADD3 UR32, UP1, UPT, UR30, 0x2, URZ ;  /* 0x000000021e207890 */ /* 0x000fe4000ff3e0ff */
[----:B------:R-:W-:Y:S02]  /*1fd0*/  UIADD3 UR34, UP2, UPT, UR16, 0x4, URZ ;  /* 0x0000000410227890 */ /* 0x000fe4000ff5e0ff */
[----:B------:R-:W-:Y:S02]  /*1fe0*/  UIADD3 UR36, UP3, UPT, UR30, 0x4, URZ ;  /* 0x000000041e247890 */ /* 0x000fe4000ff7e0ff */
[----:B------:R-:W-:-:S02]  /*1ff0*/  UIADD3.X UR7, UPT, UPT, UR17, URZ, URZ, UP0, !UPT ;  /* 0x000000ff11077290 */ /* 0x000fc400087fe4ff */
[----:B------:R-:W-:Y:S02]  /*2000*/  UIADD3.X UR33, UPT, UPT, UR31, URZ, URZ, UP1, !UPT ;  /* 0x000000ff1f217290 */ /* 0x000fe40008ffe4ff */
[----:B------:R-:W-:Y:S02]  /*2010*/  UIADD3.X UR35, UPT, UPT, UR17, URZ, URZ, UP2, !UPT ;  /* 0x000000ff11237290 */ /* 0x000fe400097fe4ff */
[----:B------:R-:W-:Y:S01]  /*2020*/  UIADD3.X UR37, UPT, UPT, UR31, URZ, URZ, UP3, !UPT ;  /* 0x000000ff1f257290 */ /* 0x000fe20009ffe4ff */
        /* <DEDUP_REMOVED lines=8> */
[----:B------:R2:W-:Y:S01]  /*20b0*/  UTCQMMA gdesc[UR10], gdesc[UR12], tmem[UR23], tmem[UR38], idesc[UR39], UPT ;  /* 0x00ff260c0a0075ea */ /* 0x0005e2000b800317 */
[----:B------:R-:W-:Y:S01]  /*20c0*/  UMOV UR44, 0x0 ;  /* 0x00000000002c7882 */ /* 0x000fe20000000000 */
[----:B------:R-:W-:Y:S01]  /*20d0*/  UMOV UR45, 0x8400010 ;  /* 0x08400010002d7882 */ /* 0x000fe20000000000 */
[----:B------:R2:W-:Y:S01]  /*20e0*/  UTCQMMA gdesc[UR16], gdesc[UR30], tmem[UR23], tmem[UR40], idesc[UR41], UPT ;  /* 0x00ff281e100075ea */ /* 0x0005e2000b800317 */
[----:B------:R2:W-:Y:S01]  /*20f0*/  UTCQMMA gdesc[UR6], gdesc[UR32], tmem[UR23], tmem[UR42], idesc[UR43], UPT ;  /* 0x00ff2a20060075ea */ /* 0x0005e2000b800317 */
[----:B------:R2:W-:Y:S01]  /*2100*/  UTCQMMA gdesc[UR34], gdesc[UR36], tmem[UR23], tmem[UR44], idesc[UR45], UPT ;  /* 0x00ff2c24220075ea */ /* 0x0005e2000b800317 */
[----:B------:R-:W-:Y:S01]  /*2110*/  NOP ;  /* 0x0000000000007918 */ /* 0x000fe20000000000 */
.L_x_61:
[----:B------:R-:W-:Y:S01]  /*2120*/  ELECT P0, URZ, PT ;  /* 0x0000000000ff782f */ /* 0x000fe20003800000 */
[----:B--2---:R-:W-:-:S03]  /*2130*/  UIADD3 UR6, UPT, UPT, UR28, 0x18010, URZ ;  /* 0x000180101c067890 */ /* 0x004fc6000fffe0ff */
[----:B------:R-:W-:Y:S01]  /*2140*/  ISETP.LT.U32.AND P0, PT, R132, 0x20, P0 ;  /* 0x000000208400780c */ /* 0x000fe20000701070 */
[----:B------:R-:W-:-:S12]  /*2150*/  UMOV UR7, URZ ;  /* 0x000000ff00077c82 */ /* 0x000fd80008000000 */
[----:B------:R-:W-:Y:S01]  /*2160*/  VOTEU.ANY UP0, P0 ;  /* 0x0000000000ff7886 */ /* 0x000fe20000000100 */
[----:B------:R-:W-:-:S04]  /*2170*/  VOTEU.ANY UP1, P0 ;  /* 0x0000000000ff7886 */ /* 0x000fc80000020100 */
[----:B------:R-:W-:Y:S02]  /*2180*/  @UP0 UMOV UR6, UR6 ;  /* 0x0000000600060c82 */ /* 0x000fe40008000000 */
[----:B------:R2:W-:Y:S01]  /*2190*/  @UP1 UTCBAR [UR6], URZ ;  /* 0x000000ff060013e9 */ /* 0x0005e200080000ff */
[----:B------:R-:W-:Y:S06]  /*21a0*/  BAR.SYNC.DEFER_BLOCKING 0x0 ;  /* 0x0000000000007b1d */ /* 0x000fec0000010000 */
[----:B------:R-:W4:Y:S02]  /*21b0*/  SYNCS.PHASECHK.TRANS64.TRYWAIT P0, [UR28+0x18010], R2 ;  /* 0x01801002ff0075a7 */ /* 0x000f24000800111c */
[----:B--2-4-:R-:W-:Y:S05]  /*21c0*/  @!P0 BRA `(.L_x_62) ;  /* 0x0000000800c88947 */ /* 0x014fea0003800000 */
.L_x_74:
[----:B------:R-:W-:Y:S02]  /*21d0*/  UIADD3 UR9, UPT, UPT, UR9, 0x1, URZ ;  /* 0x0000000109097890 */ /* 0x000fe4000fffe0ff */
[----:B------:R-:W-:Y:S02]  /*21e0*/  UIADD3 UR14, UPT, UPT, UR14, 0x80, URZ ;  /* 0x000000800e0e7890 */ /* 0x000fe4000fffe0ff */
[----:B------:R-:W-:-:S04]  /*21f0*/  UISETP.NE.U32.AND UP0, UPT, UR9, 0x2, UPT ;  /* 0x000000020900788c */ /* 0x000fc8000bf05070 */
[----:B------:R-:W-:Y:S02]  /*2200*/  USEL UR5, URZ, 0x1, UP0 ;  /* 0x00000001ff057887 */ /* 0x000fe40008000000 */
[----:B------:R-:W-:Y:S02]  /*2210*/  USEL UR9, UR9, URZ, UP0 ;  /* 0x000000ff09097287 */ /* 0x000fe40008000000 */
[----:B-1----:R-:W-:Y:S02]  /*2220*/  UISETP.GE.AND UP0, UPT, UR14, UR29, UPT ;  /* 0x0000001d0e00728c */ /* 0x002fe4000bf06270 */
[----:B------:R-:W-:-:S07]  /*2230*/  ULOP3.LUT UR4, UR4, UR5, URZ, 0x3c, !UPT ;  /* 0x0000000504047292 */ /* 0x000fce000f8e3cff */
[----:B------:R-:W-:Y:S05]  /*2240*/  BRA.U !UP0, `(.L_x_63) ;  /* 0xfffffff908b47547 */ /* 0x000fea000b83ffff */
.L_x_56:
[----:B----45:R-:W-:Y:S06]  /*2250*/  BAR.SYNC.DEFER_BLOCKING 0x0 ;  /* 0x0000000000007b1d */ /* 0x030fec0000010000 */
[----:B------:R-:W-:Y:S04]  /*2260*/  BSSY.RECONVERGENT B4, `(.L_x_64) ;  /* 0x0000004000047945 */ /* 0x000fe80003800200 */
[----:B------:R-:W-:Y:S05]  /*2270*/  @P3 BRA `(.L_x_65) ;  /* 0x0000000000083947 */ /* 0x000fea0003800000 */
[----:B------:R-:W1:Y:S02]  /*2280*/  SYNCS.CCTL.IV [UR8+0x18000] ;  /* 0x01800000ff0079b1 */ /* 0x000e640008000008 */
[----:B-1----:R-:W1:Y:S02]  /*2290*/  SYNCS.CCTL.IV [UR8+0x18010] ;  /* 0x01801000ff0079b1 */ /* 0x002e640008000008 */
.L_x_65:
[----:B------:R-:W-:Y:S05]  /*22a0*/  BSYNC.RECONVERGENT B4 ;  /* 0x0000000000047941 */ /* 0x000fea0003800200 */
.L_x_64:
[----:B-1----:R-:W-:Y:S06]  /*22b0*/  BAR.SYNC.DEFER_BLOCKING 0x0 ;  /* 0x0000000000007b1d */ /* 0x002fec0000010000 */
[----:B------:R-:W-:Y:S04]  /*22c0*/  BSSY.RECONVERGENT B4, `(.L_x_66) ;  /* 0x0000004000047945 */ /* 0x000fe80003800200 */
[----:B------:R-:W-:Y:S05]  /*22d0*/  @P3 BRA `(.L_x_67) ;  /* 0x0000000000083947 */ /* 0x000fea0003800000 */
[----:B------:R-:W1:Y:S02]  /*22e0*/  SYNCS.CCTL.IV [UR8+0x18008] ;  /* 0x01800800ff0079b1 */ /* 0x000e640008000008 */
[----:B-1----:R-:W1:Y:S02]  /*22f0*/  SYNCS.CCTL.IV [UR8+0x18018] ;  /* 0x01801800ff0079b1 */ /* 0x002e640008000008 */
.L_x_67:
[----:B------:R-:W-:Y:S05]  /*2300*/  BSYNC.RECONVERGENT B4 ;  /* 0x0000000000047941 */ /* 0x000fea0003800200 */
.L_x_66:
[----:B------:R-:W-:Y:S01]  /*2310*/  USHF.L.U32 UR4, UR22, 0x15, URZ ;  /* 0x0000001516047899 */ /* 0x000fe200080006ff */
[C---:B------:R-:W-:Y:S01]  /*2320*/  IMAD.SHL.U32 R2, R0.reuse, 0x80, RZ ;  /* 0x0000008000027824 */ /* 0x040fe200078e00ff */
[----:B------:R-:W-:Y:S01]  /*2330*/  USHF.L.U32 UR5, UR22, 0x5, URZ ;  /* 0x0000000516057899 */ /* 0x000fe200080006ff */
[----:B------:R-:W-:Y:S01]  /*2340*/  IMAD.SHL.U32 R3, R0, 0x10, RZ ;  /* 0x0000001000037824 */ /* 0x000fe200078e00ff */
[----:B------:R-:W-:Y:S02]  /*2350*/  ULOP3.LUT UR4, UR4, 0x600000, URZ, 0xc0, !UPT ;  /* 0x0060000004047892 */ /* 0x000fe4000f8ec0ff */
[----:B------:R-:W-:Y:S01]  /*2360*/  ULOP3.LUT UR5, UR5, 0x80, URZ, 0xc0, !UPT ;  /* 0x0000008005057892 */ /* 0x000fe2000f8ec0ff */
[----:B------:R-:W-:Y:S02]  /*2370*/  LOP3.LUT R2, R2, 0x7f80, RZ, 0xc0, !PT ;  /* 0x00007f8002027812 */ /* 0x000fe400078ec0ff */
[----:B------:R-:W-:Y:S01]  /*2380*/  ELECT P0, URZ, PT ;  /* 0x0000000000ff782f */ /* 0x000fe20003800000 */
[----:B------:R-:W-:Y:S01]  /*2390*/  UIADD3 UR4, UPT, UPT, UR5, UR4, UR23 ;  /* 0x0000000405047290 */ /* 0x000fe2000fffe017 */
[----:B------:R-:W-:Y:S01]  /*23a0*/  LOP3.LUT R2, R2, 0x70, R3, 0xf8, !PT ;  /* 0x0000007002027812 */ /* 0x000fe200078ef803 */
[----:B------:R-:W-:Y:S01]  /*23b0*/  ULOP3.LUT UR22, UR22, 0x1, URZ, 0xc0, !UPT ;  /* 0x0000000116167892 */ /* 0x000fe2000f8ec0ff */
[----:B------:R-:W-:Y:S01]  /*23c0*/  ISETP.LT.U32.AND P0, PT, R132, 0x40, P0 ;  /* 0x000000408400780c */ /* 0x000fe20000701070 */
[----:B------:R-:W-:Y:S01]  /*23d0*/  UMOV UR6, UR15 ;  /* 0x0000000f00067c82 */ /* 0x000fe20008000000 */
[C---:B------:R-:W-:Y:S01]  /*23e0*/  LOP3.LUT R0, R2.reuse, 0x10, RZ, 0x3c, !PT ;  /* 0x0000001002007812 */ /* 0x040fe200078e3cff */
[----:B------:R-:W-:Y:S01]  /*23f0*/  ULEA UR5, UR22, UR19, 0x7 ;  /* 0x0000001316057291 */ /* 0x000fe2000f8e38ff */
[----:B------:R-:W-:-:S02]  /*2400*/  LOP3.LUT R3, R2, 0x20, RZ, 0x3c, !PT ;  /* 0x0000002002037812 */ /* 0x000fc400078e3cff */
[----:B---3--:R-:W2:Y:S01]  /*2410*/  LDTM.x128 R4, tmem[UR4] ;  /* 0x00000004000479ee */ /* 0x008ea200083c0000 */
[----:B------:R-:W-:Y:S01]  /*2420*/  NOP ;  /* 0x0000000000007918 */ /* 0x000fe20000000000 */
[----:B------:R-:W-:-:S05]  /*2430*/  ULEA UR4, UR22, UR8, 0xe ;  /* 0x0000000816047291 */ /* 0x000fca000f8e70ff */
[----:B--2---:R-:W-:Y:S01]  /*2440*/  VOTEU.ANY UP1, P0 ;  /* 0x0000000000ff7886 */ /* 0x004fe20000020100 */
[----:B------:R-:W-:Y:S01]  /*2450*/  VOTEU.ANY UP0, P0 ;  /* 0x0000000000ff7886 */ /* 0x000fe20000000100 */
[----:B------:R-:W-:Y:S02]  /*2460*/  F2FP.SATFINITE.E4M3.F32.PACK_AB_MERGE_C R6, R7, R6, RZ ;  /* 0x000000060706723e */ /* 0x000fe400048070ff */
[----:B------:R-:W-:Y:S02]  /*2470*/  F2FP.SATFINITE.E4M3.F32.PACK_AB_MERGE_C R10, R11, R10, RZ ;  /* 0x0000000a0b0a723e */ /* 0x000fe400048070ff */
[----:B------:R-:W-:Y:S02]  /*2480*/  F2FP.SATFINITE.E4M3.F32.PACK_AB_MERGE_C R14, R15, R14, RZ ;  /* 0x0000000e0f0e723e */ /* 0x000fe400048070ff */
[----:B------:R-:W-:Y:S02]  /*2490*/  F2FP.SATFINITE.E4M3.F32.PACK_AB_MERGE_C R7, R19, R18, RZ ;  /* 0x000000121307723e */ /* 0x000fe400048070ff */
[----:B------:R-:W-:-:S02]  /*24a0*/  F2FP.SATFINITE.E4M3.F32.PACK_AB_MERGE_C R22, R23, R22, RZ ;  /* 0x000000161716723e */ /* 0x000fc400048070ff */
[----:B------:R-:W-:Y:S02]  /*24b0*/  F2FP.SATFINITE.E4M3.F32.PACK_AB_MERGE_C R26, R27, R26, RZ ;  /* 0x0000001a1b1a723e */ /* 0x000fe400048070ff */
        /* <DEDUP_REMOVED lines=11> */
[----:B------:R-:W-:Y:S02]  /*2570*/  F2FP.SATFINITE.E4M3.F32.PACK_AB_MERGE_C R4, R5, R4, R6 ;  /* 0x000000040504723e */ /* 0x000fe40004807006 */
[----:B------:R-:W-:Y:S02]  /*2580*/  F2FP.SATFINITE.E4M3.F32.PACK_AB_MERGE_C R74, R75, R74, RZ ;  /* 0x0000004a4b4a723e */ /* 0x000fe400048070ff */
[----:B------:R-:W-:Y:S02]  /*2590*/  F2FP.SATFINITE.E4M3.F32.PACK_AB_MERGE_C R78, R79, R78, RZ ;  /* 0x0000004e4f4e723e */ /* 0x000fe400048070ff */
[----:B------:R-:W-:Y:S02]  /*25a0*/  F2FP.SATFINITE.E4M3.F32.PACK_AB_MERGE_C R82, R83, R82, RZ ;  /* 0x000000525352723e */ /* 0x000fe400048070ff */
[----:B------:R-:W-:Y:S02]  /*25b0*/  F2FP.SATFINITE.E4M3.F32.PACK_AB_MERGE_C R86, R87, R86, RZ ;  /* 0x000000565756723e */ /* 0x000fe400048070ff */
[----:B------:R-:W-:-:S02]  /*25c0*/  F2FP.SATFINITE.E4M3.F32.PACK_AB_MERGE_C R5, R9, R8, R10 ;  /* 0x000000080905723e */ /* 0x000fc4000480700a */
[----:B------:R-:W-:Y:S02]  /*25d0*/  F2FP.SATFINITE.E4M3.F32.PACK_AB_MERGE_C R6, R13, R12, R14 ;  /* 0x0000000c0d06723e */ /* 0x000fe4000480700e */
[----:B------:R-:W-:Y:S02]  /*25e0*/  F2FP.SATFINITE.E4M3.F32.PACK_AB_MERGE_C R7, R17, R16, R7 ;  /* 0x000000101107723e */ /* 0x000fe40004807007 */
[----:B------:R-:W-:Y:S02]  /*25f0*/  F2FP.SATFINITE.E4M3.F32.PACK_AB_MERGE_C R20, R21, R20, R22 ;  /* 0x000000141514723e */ /* 0x000fe40004807016 */
[----:B------:R-:W-:Y:S01]  /*2600*/  F2FP.SATFINITE.E4M3.F32.PACK_AB_MERGE_C R90, R91, R90, RZ ;  /* 0x0000005a5b5a723e */ /* 0x000fe200048070ff */
[----:B-1----:R1:W-:Y:S01]  /*2610*/  STS.128 [R2+UR8], R4 ;  /* 0x0000000402007988 */ /* 0x0023e20008000c08 */
[----:B------:R-:W-:Y:S02]  /*2620*/  F2FP.SATFINITE.E4M3.F32.PACK_AB_MERGE_C R94, R95, R94, RZ ;  /* 0x0000005e5f5e723e */ /* 0x000fe400048070ff */
[----:B------:R-:W-:-:S02]  /*2630*/  F2FP.SATFINITE.E4M3.F32.PACK_AB_MERGE_C R98, R99, R98, RZ ;  /* 0x000000626362723e */ /* 0x000fc400048070ff */
[----:B------:R-:W-:Y:S02]  /*2640*/  F2FP.SATFINITE.E4M3.F32.PACK_AB_MERGE_C R102, R103, R102, RZ ;  /* 0x000000666766723e */ /* 0x000fe400048070ff */
[----:B------:R-:W-:Y:S02]  /*2650*/  F2FP.SATFINITE.E4M3.F32.PACK_AB_MERGE_C R21, R25, R24, R26 ;  /* 0x000000181915723e */ /* 0x000fe4000480701a */
[----:B------:R-:W-:Y:S02]  /*2660*/  F2FP.SATFINITE.E4M3.F32.PACK_AB_MERGE_C R22, R29, R28, R30 ;  /* 0x0000001c1d16723e */ /* 0x000fe4000480701e */
[----:B------:R-:W-:Y:S02]  /*2670*/  F2FP.SATFINITE.E4M3.F32.PACK_AB_MERGE_C R23, R33, R32, R23 ;  /* 0x000000202117723e */ /* 0x000fe40004807017 */
[----:B------:R-:W-:Y:S02]  /*2680*/  F2FP.SATFINITE.E4M3.F32.PACK_AB_MERGE_C R36, R37, R36, R38 ;  /* 0x000000242524723e */ /* 0x000fe40004807026 */
[----:B------:R-:W-:Y:S01]  /*2690*/  F2FP.SATFINITE.E4M3.F32.PACK_AB_MERGE_C R106, R107, R106, RZ ;  /* 0x0000006a6b6a723e */ /* 0x000fe200048070ff */
[----:B------:R1:W-:Y:S01]  /*26a0*/  STS.128 [R0+UR8], R20 ;  /* 0x0000001400007988 */ /* 0x0003e20008000c08 */
[----:B------:R-:W-:-:S02]  /*26b0*/  F2FP.SATFINITE.E4M3.F32.PACK_AB_MERGE_C R110, R111, R110, RZ ;  /* 0x0000006e6f6e723e */ /* 0x000fc400048070ff */
[----:B------:R-:W-:Y:S02]  /*26c0*/  F2FP.SATFINITE.E4M3.F32.PACK_AB_MERGE_C R114, R115, R114, RZ ;  /* 0x000000727372723e */ /* 0x000fe400048070ff */
[----:B------:R-:W-:Y:S02]  /*26d0*/  F2FP.SATFINITE.E4M3.F32.PACK_AB_MERGE_C R118, R119, R118, RZ ;  /* 0x000000767776723e */ /* 0x000fe400048070ff */
[----:B------:R-:W-:Y:S02]  /*26e0*/  F2FP.SATFINITE.E4M3.F32.PACK_AB_MERGE_C R37, R41, R40, R42 ;  /* 0x000000282925723e */ /* 0x000fe4000480702a */
[----:B------:R-:W-:Y:S02]  /*26f0*/  F2FP.SATFINITE.E4M3.F32.PACK_AB_MERGE_C R38, R45, R44, R46 ;  /* 0x0000002c2d26723e */ /* 0x000fe4000480702e */
[----:B------:R-:W-:Y:S02]  /*2700*/  F2FP.SATFINITE.E4M3.F32.PACK_AB_MERGE_C R39, R49, R48, R50 ;  /* 0x000000303127723e */ /* 0x000fe40004807032 */
[----:B------:R-:W-:-:S02]  /*2710*/  F2FP.SATFINITE.E4M3.F32.PACK_AB_MERGE_C R52, R53, R52, R54 ;  /* 0x000000343534723e */ /* 0x000fc40004807036 */
[----:B------:R-:W-:Y:S01]  /*2720*/  F2FP.SATFINITE.E4M3.F32.PACK_AB_MERGE_C R122, R123, R122, RZ ;  /* 0x0000007a7b7a723e */ /* 0x000fe200048070ff */
[----:B------:R1:W-:Y:S01]  /*2730*/  STS.128 [R3+UR8], R36 ;  /* 0x0000002403007988 */ /* 0x0003e20008000c08 */
[----:B------:R-:W-:Y:S02]  /*2740*/  F2FP.SATFINITE.E4M3.F32.PACK_AB_MERGE_C R126, R127, R126, RZ ;  /* 0x0000007e7f7e723e */ /* 0x000fe400048070ff */
[----:B------:R-:W-:Y:S02]  /*2750*/  F2FP.SATFINITE.E4M3.F32.PACK_AB_MERGE_C R130, R131, R130, RZ ;  /* 0x000000828382723e */ /* 0x000fe400048070ff */
[----:B------:R-:W-:Y:S02]  /*2760*/  F2FP.SATFINITE.E4M3.F32.PACK_AB_MERGE_C R53, R57, R56, R58 ;  /* 0x000000383935723e */ /* 0x000fe4000480703a */
[----:B------:R-:W-:Y:S02]  /*2770*/  F2FP.SATFINITE.E4M3.F32.PACK_AB_MERGE_C R54, R61, R60, R62 ;  /* 0x0000003c3d36723e */ /* 0x000fe4000480703e */
[----:B------:R-:W-:-:S02]  /*2780*/  F2FP.SATFINITE.E4M3.F32.PACK_AB_MERGE_C R55, R65, R64, R66 ;  /* 0x000000404137723e */ /* 0x000fc40004807042 */
[----:B------:R-:W-:Y:S02]  /*2790*/  F2FP.SATFINITE.E4M3.F32.PACK_AB_MERGE_C R68, R69, R68, R70 ;  /* 0x000000444544723e */ /* 0x000fe40004807046 */
[----:B------:R-:W-:Y:S02]  /*27a0*/  LOP3.LUT R8, R2, 0x30, RZ, 0x3c, !PT ;  /* 0x0000003002087812 */ /* 0x000fe400078e3cff */
[----:B------:R-:W-:Y:S02]  /*27b0*/  F2FP.SATFINITE.E4M3.F32.PACK_AB_MERGE_C R69, R73, R72, R74 ;  /* 0x000000484945723e */ /* 0x000fe4000480704a */
[----:B------:R-:W-:Y:S01]  /*27c0*/  F2FP.SATFINITE.E4M3.F32.PACK_AB_MERGE_C R70, R77, R76, R78 ;  /* 0x0000004c4d46723e */ /* 0x000fe2000480704e */
[----:B------:R1:W-:Y:S01]  /*27d0*/  STS.128 [R8+UR8], R52 ;  /* 0x0000003408007988 */ /* 0x0003e20008000c08 */
[----:B------:R-:W-:Y:S02]  /*27e0*/  F2FP.SATFINITE.E4M3.F32.PACK_AB_MERGE_C R71, R81, R80, R82 ;  /* 0x000000505147723e */ /* 0x000fe40004807052 */
[----:B------:R-:W-:-:S02]  /*27f0*/  F2FP.SATFINITE.E4M3.F32.PACK_AB_MERGE_C R84, R85, R84, R86 ;  /* 0x000000545554723e */ /* 0x000fc40004807056 */
[C---:B------:R-:W-:Y:S02]  /*2800*/  LOP3.LUT R9, R2.reuse, 0x40, RZ, 0x3c, !PT ;  /* 0x0000004002097812 */ /* 0x040fe400078e3cff */
[----:B------:R-:W-:Y:S02]  /*2810*/  F2FP.SATFINITE.E4M3.F32.PACK_AB_MERGE_C R85, R89, R88, R90 ;  /* 0x000000585955723e */ /* 0x000fe4000480705a */
[----:B------:R-:W-:Y:S01]  /*2820*/  F2FP.SATFINITE.E4M3.F32.PACK_AB_MERGE_C R86, R93, R92, R94 ;  /* 0x0000005c5d56723e */ /* 0x000fe2000480705e */
[----:B------:R1:W-:Y:S01]  /*2830*/  STS.128 [R9+UR8], R68 ;  /* 0x0000004409007988 */ /* 0x0003e20008000c08 */
[----:B------:R-:W-:Y:S02]  /*2840*/  F2FP.SATFINITE.E4M3.F32.PACK_AB_MERGE_C R87, R97, R96, R98 ;  /* 0x000000606157723e */ /* 0x000fe40004807062 */
[----:B------:R-:W-:Y:S02]  /*2850*/  F2FP.SATFINITE.E4M3.F32.PACK_AB_MERGE_C R100, R101, R100, R102 ;  /* 0x000000646564723e */ /* 0x000fe40004807066 */
[----:B------:R-:W-:-:S02]  /*2860*/  LOP3.LUT R10, R2, 0x50, RZ, 0x3c, !PT ;  /* 0x00000050020a7812 */ /* 0x000fc400078e3cff */
[----:B------:R-:W-:Y:S02]  /*2870*/  F2FP.SATFINITE.E4M3.F32.PACK_AB_MERGE_C R101, R105, R104, R106 ;  /* 0x000000686965723e */ /* 0x000fe4000480706a */
[----:B------:R-:W-:Y:S01]  /*2880*/  F2FP.SATFINITE.E4M3.F32.PACK_AB_MERGE_C R102, R109, R108, R110 ;  /* 0x0000006c6d66723e */ /* 0x000fe2000480706e */
[----:B------:R1:W-:Y:S01]  /*2890*/  STS.128 [R10+UR8], R84 ;  /* 0x000000540a007988 */ /* 0x0003e20008000c08 */
[----:B------:R-:W-:Y:S02]  /*28a0*/  F2FP.SATFINITE.E4M3.F32.PACK_AB_MERGE_C R103, R113, R112, R114 ;  /* 0x000000707167723e */ /* 0x000fe40004807072 */
[----:B------:R-:W-:Y:S02]  /*28b0*/  F2FP.SATFINITE.E4M3.F32.PACK_AB_MERGE_C R116, R117, R116, R118 ;  /* 0x000000747574723e */ /* 0x000fe40004807076 */
[----:B------:R-:W-:Y:S02]  /*28c0*/  LOP3.LUT R11, R2, 0x60, RZ, 0x3c, !PT ;  /* 0x00000060020b7812 */ /* 0x000fe400078e3cff */
[----:B------:R-:W-:-:S02]  /*28d0*/  F2FP.SATFINITE.E4M3.F32.PACK_AB_MERGE_C R117, R121, R120, R122 ;  /* 0x000000787975723e */ /* 0x000fc4000480707a */
[----:B------:R-:W-:Y:S01]  /*28e0*/  F2FP.SATFINITE.E4M3.F32.PACK_AB_MERGE_C R118, R125, R124, R126 ;  /* 0x0000007c7d76723e */ /* 0x000fe2000480707e */
[----:B------:R1:W-:Y:S01]  /*28f0*/  STS.128 [R11+UR8], R100 ;  /* 0x000000640b007988 */ /* 0x0003e20008000c08 */
[----:B------:R-:W-:Y:S02]  /*2900*/  F2FP.SATFINITE.E4M3.F32.PACK_AB_MERGE_C R119, R129, R128, R130 ;  /* 0x000000808177723e */ /* 0x000fe40004807082 */
[----:B------:R-:W-:-:S05]  /*2910*/  LOP3.LUT R12, R2, 0x70, RZ, 0x3c, !PT ;  /* 0x00000070020c7812 */ /* 0x000fca00078e3cff */
[----:B------:R1:W-:Y:S01]  /*2920*/  STS.128 [R12+UR8], R116 ;  /* 0x000000740c007988 */ /* 0x0003e20008000c08 */
[----:B------:R2:W-:Y:S06]  /*2930*/  MEMBAR.ALL.CTA ;  /* 0x0000000000007992 */ /* 0x0005ec0000008000 */
[----:B--2---:R-:W2:Y:S02]  /*2940*/  FENCE.VIEW.ASYNC.S ;  /* 0x00000000000073c6 */ /* 0x004ea40000000000 */
[----:B--2---:R-:W-:Y:S06]  /*2950*/  BAR.SYNC.DEFER_BLOCKING 0x0 ;  /* 0x0000000000007b1d */ /* 0x004fec0000010000 */
[----:B------:R1:W-:Y:S01]  /*2960*/  @UP1 UTMASTG.2D [UR4], [UR20] ;  /* 0x00000004140013b5 */ /* 0x0003e20008008000 */
[----:B------:R0:W-:Y:S01]  /*2970*/  UTMACMDFLUSH ;  /* 0x00000000000079b7 */ /* 0x0001e20000000000 */
[----:B------:R-:W-:-:S04]  /*2980*/  DEPBAR.LE SB0, 0x0 ;  /* 0x000080000000791a */ /* 0x000fc80000000000 */
[----:B------:R-:W-:Y:S08]  /*2990*/  BAR.SYNC.DEFER_BLOCKING 0x0 ;  /* 0x0000000000007b1d */ /* 0x000ff00000010000 */
[----:B------:R-:W-:Y:S06]  /*29a0*/  BAR.SYNC.DEFER_BLOCKING 0x0 ;  /* 0x0000000000007b1d */ /* 0x000fec0000010000 */
[----:B-1----:R-:W-:Y:S05]  /*29b0*/  @P2 BRA `(.L_x_68) ;  /* 0x0000000000a02947 */ /* 0x002fea0003800000 */
[----:B------:R-:W1:Y:S01]  /*29c0*/  S2UR UR5, SR_CgaCtaId ;  /* 0x00000000000579c3 */ /* 0x000e620000008800 */
[----:B------:R-:W-:Y:S01]  /*29d0*/  NOP ;  /* 0x0000000000007918 */ /* 0x000fe20000000000 */
[----:B------:R-:W-:Y:S01]  /*29e0*/  UMOV UR4, 0x50 ;  /* 0x0000005000047882 */ /* 0x000fe20000000000 */
[----:B------:R-:W-:Y:S02]  /*29f0*/  IMAD.U32 R0, RZ, RZ, UR23 ;  /* 0x00000017ff007e24 */ /* 0x000fe4000f8e00ff */
[----:B------:R-:W-:Y:S02]  /*2a00*/  IMAD.MOV.U32 R3, RZ, RZ, 0xff ;  /* 0x000000ffff037424 */ /* 0x000fe400078e00ff */
[----:B------:R-:W-:Y:S01]  /*2a10*/  IMAD.MOV.U32 R7, RZ, RZ, 0x1 ;  /* 0x00000001ff077424 */ /* 0x000fe200078e00ff */
[----:B------:R-:W-:-:S04]  /*2a20*/  LOP3.LUT R0, R0, 0xffff, RZ, 0xc0, !PT ;  /* 0x0000ffff00007812 */ /* 0x000fc800078ec0ff */
[----:B------:R-:W-:-:S05]  /*2a30*/  SHF.R.U32.HI R0, RZ, 0x5, R0 ;  /* 0x00000005ff007819 */ /* 0x000fca0000011600 */
[----:B------:R-:W-:Y:S01]  /*2a40*/  VIADD R2, R0, 0x10 ;  /* 0x0000001000027836 */ /* 0x000fe20000000000 */
[----:B------:R-:W-:Y:S01]  /*2a50*/  SHF.L.U32 R0, R3, R0, RZ ;  /* 0x0000000003007219 */ /* 0x000fe200000006ff */
[----:B-1----:R-:W-:-:S03]  /*2a60*/  ULEA UR6, UR5, UR4, 0x18 ;  /* 0x0000000405067291 */ /* 0x002fc6000f8ec0ff */
[----:B------:R-:W-:-:S04]  /*2a70*/  SHF.L.U32 R3, R7, R2, RZ ;  /* 0x0000000207037219 */ /* 0x000fc800000006ff */
[----:B------:R-:W-:Y:S02]  /*2a80*/  LOP3.LUT R0, R3, R0, RZ, 0xfc, !PT ;  /* 0x0000000003007212 */ /* 0x000fe400078efcff */
[----:B------:R-:W1:Y:S02]  /*2a90*/  LDS R5, [UR6] ;  /* 0x00000006ff057984 */ /* 0x000e640008000800 */
[C---:B------:R-:W-:Y:S02]  /*2aa0*/  LOP3.LUT R2, R0.reuse, 0xffff, RZ, 0xc0, !PT ;  /* 0x0000ffff00027812 */ /* 0x040fe400078ec0ff */
[----:B-1----:R-:W-:-:S04]  /*2ab0*/  LOP3.LUT R3, R0, 0xffff, R5, 0x80, !PT ;  /* 0x0000ffff00037812 */ /* 0x002fc800078e8005 */
[----:B------:R-:W-:-:S13]  /*2ac0*/  ISETP.NE.AND P0, PT, R3, R2, PT ;  /* 0x000000020300720c */ /* 0x000fda0003f05270 */
[----:B------:R-:W-:Y:S05]  /*2ad0*/  @P0 BRA `(.L_x_69) ;  /* 0x0000000000500947 */ /* 0x000fea0003800000 */
[----:B------:R-:W-:Y:S02]  /*2ae0*/  SHF.R.U32.HI R5, RZ, 0x10, R5 ;  /* 0x00000010ff057819 */ /* 0x000fe40000011605 */
[----:B------:R-:W-:-:S04]  /*2af0*/  SHF.R.U32.HI R2, RZ, 0x10, R0 ;  /* 0x00000010ff027819 */ /* 0x000fc80000011600 */
[----:B------:R-:W-:-:S04]  /*2b00*/  LOP3.LUT R5, R5, R2, RZ, 0xc0, !PT ;  /* 0x0000000205057212 */ /* 0x000fc800078ec0ff */
[----:B------:R-:W-:-:S13]  /*2b10*/  ISETP.NE.AND P0, PT, R5, R2, PT ;  /* 0x000000020500720c */ /* 0x000fda0003f05270 */
[----:B------:R-:W-:Y:S05]  /*2b20*/  @P0 BRA `(.L_x_70) ;  /* 0x0000000000300947 */ /* 0x000fea0003800000 */
[----:B------:R-:W-:Y:S01]  /*2b30*/  R2UR UR4, R0 ;  /* 0x00000000000472ca */ /* 0x000fe200000e0000 */
[----:B------:R-:W-:Y:S01]  /*2b40*/  VOTEU.ANY UR5, UPT, PT ;  /* 0x0000000000057886 */ /* 0x000fe200038e0100 */
[----:B------:R-:W1:Y:S01]  /*2b50*/  S2R R0, SR_LANEID ;  /* 0x0000000000007919 */ /* 0x000e620000000000 */
[----:B------:R-:W-:-:S10]  /*2b60*/  UFLO.U32 UR5, UR5 ;  /* 0x00000005000572bd */ /* 0x000fd400080e0000 */
[----:B------:R-:W-:-:S06]  /*2b70*/  ULOP3.LUT UR4, URZ, UR4, URZ, 0x33, !UPT ;  /* 0x00000004ff047292 */ /* 0x000fcc000f8e33ff */
[----:B------:R-:W-:-:S04]  /*2b80*/  IMAD.U32 R2, RZ, RZ, UR4 ;  /* 0x00000004ff027e24 */ /* 0x000fc8000f8e00ff */
[----:B------:R-:W2:Y:S02]  /*2b90*/  REDUX UR7, R2 ;  /* 0x00000000020773c4 */ /* 0x000ea40000000000 */
[----:B------:R3:W-:Y:S01]  /*2ba0*/  UTCATOMSWS.AND URZ, UR4 ;  /* 0x0000000400ff79e3 */ /* 0x0007e20008000000 */
[----:B-1----:R-:W-:Y:S01]  /*2bb0*/  ISETP.EQ.U32.AND P0, PT, R0, UR5, PT ;  /* 0x0000000500007c0c */ /* 0x002fe2000bf02070 */
[----:B--2---:R-:W-:-:S12]  /*2bc0*/  IMAD.U32 R0, RZ, RZ, UR7 ;  /* 0x00000007ff007e24 */ /* 0x004fd8000f8e00ff */
[----:B------:R3:W-:Y:S01]  /*2bd0*/  @P0 ATOMS.AND RZ, [UR6], R0 ;  /* 0x00000000ffff098c */ /* 0x0007e2000a800006 */
[----:B------:R-:W-:Y:S05]  /*2be0*/  BRA `(.L_x_68) ;  /* 0x0000000000147947 */ /* 0x000fea0003800000 */
.L_x_70:
[----:B------:R-:W-:-:S07]  /*2bf0*/  MOV R2, 0x2c10 ;  /* 0x00002c1000027802 */ /* 0x000fce0000000f00 */
[----:B------:R-:W-:Y:S05]  /*2c00*/  CALL.REL.NOINC `($__internal_0_$__cuda_sm10x_tcgen05_guardrail_trap_col_being_dealloced_not_returned_by_alloc) ;  /* 0x0000000000447944 */ /* 0x000fea0003c00000 */
[----:B------:R-:W-:Y:S05]  /*2c10*/  BRA `(.L_x_68) ;  /* 0x0000000000087947 */ /* 0x000fea0003800000 */
.L_x_69:
[----:B------:R-:W-:-:S07]  /*2c20*/  MOV R2, 0x2c40 ;  /* 0x00002c4000027802 */ /* 0x000fce0000000f00 */
[----:B------:R-:W-:Y:S05]  /*2c30*/  CALL.REL.NOINC `($__internal_2_$__cuda_sm10x_tcgen05_guardrail_trap_unallocated_columns_being_dealloced) ;  /* 0x0000000000507944 */ /* 0x000fea0003c00000 */
.L_x_68:
[----:B------:R-:W-:Y:S01]  /*2c40*/  NOP ;  /* 0x0000000000007918 */ /* 0x000fe20000000000 */
[----:B---3--:R-:W-:Y:S05]  /*2c50*/  EXIT ;  /* 0x000000000000794d */ /* 0x008fea0003800000 */
.L_x_57:
[----:B------:R-:W1:Y:S02]  /*2c60*/  SYNCS.PHASECHK.TRANS64.TRYWAIT P0, [UR8+0x18000], RZ ;  /* 0x018000ffff0075a7 */ /* 0x000e640008001108 */
[----:B-1----:R-:W-:Y:S05]  /*2c70*/  @!P0 BRA `(.L_x_57) ;  /* 0xfffffffc00f88947 */ /* 0x002fea000383ffff */
[----:B------:R-:W-:Y:S05]  /*2c80*/  BRA `(.L_x_71) ;  /* 0xffffffec00687947 */ /* 0x000fea000383ffff */
.L_x_59:
[----:B------:R-:W1:Y:S02]  /*2c90*/  SYNCS.PHASECHK.TRANS64.TRYWAIT P1, [UR8+0x18010], RZ ;  /* 0x018010ffff0075a7 */ /* 0x000e640008021108 */
[----:B-1----:R-:W-:Y:S05]  /*2ca0*/  @!P1 BRA `(.L_x_59) ;  /* 0xfffffffc00f89947 */ /* 0x002fea000383ffff */
[----:B------:R-:W-:Y:S05]  /*2cb0*/  BRA `(.L_x_72) ;  /* 0xfffffff000047947 */ /* 0x000fea000383ffff */
.L_x_60:
[----:B------:R-:W2:Y:S02]  /*2cc0*/  SYNCS.PHASECHK.TRANS64.TRYWAIT P0, [UR28+0x18000], R2 ;  /* 0x01800002ff0075a7 */ /* 0x000ea4000800111c */
[----:B--2---:R-:W-:Y:S05]  /*2cd0*/  @!P0 BRA `(.L_x_60) ;  /* 0xfffffffc00f88947 */ /* 0x004fea000383ffff */
[----:B------:R-:W-:Y:S05]  /*2ce0*/  BRA `(.L_x_73) ;  /* 0xfffffff000847947 */ /* 0x000fea000383ffff */
.L_x_62:
[----:B------:R-:W2:Y:S02]  /*2cf0*/  SYNCS.PHASECHK.TRANS64.TRYWAIT P0, [UR28+0x18010], R2 ;  /* 0x01801002ff0075a7 */ /* 0x000ea4000800111c */
[----:B--2---:R-:W-:Y:S05]  /*2d00*/  @!P0 BRA `(.L_x_62) ;  /* 0xfffffffc00f88947 */ /* 0x004fea000383ffff */
[----:B------:R-:W-:Y:S05]  /*2d10*/  BRA `(.L_x_74) ;  /* 0xfffffff4002c7947 */ /* 0x000fea000383ffff */
        .weak           $__internal_0_$__cuda_sm10x_tcgen05_guardrail_trap_col_being_dealloced_not_returned_by_alloc
        .type           $__internal_0_$__cuda_sm10x_tcgen05_guardrail_trap_col_being_dealloced_not_returned_by_alloc,@function
        .size           $__internal_0_$__cuda_sm10x_tcgen05_guardrail_trap_col_being_dealloced_not_returned_by_alloc,($__internal_1_$__cuda_sm10x_tcgen05_guardrail_trap_phase_invalid_during_alloc - $__internal_0_$__cuda_sm10x_tcgen05_guardrail_trap_col_being_dealloced_not_returned_by_alloc)
$__internal_0_$__cuda_sm10x_tcgen05_guardrail_trap_col_being_dealloced_not_returned_by_alloc:
[----:B------:R-:W-:Y:S05]  /*2d20*/  BPT.TRAP 0x1 ;  /* 0x000000040000795c */ /* 0x000fea0000300000 */
[----:B------:R-:W-:-:S04]  /*2d30*/  IMAD.MOV.U32 R3, RZ, RZ, 0x0 ;  /* 0x00000000ff037424 */ /* 0x000fc800078e00ff */
[----:B------:R-:W-:Y:S05]  /*2d40*/  RET.REL.NODEC R2 `(gluon_tcgen05) ;  /* 0xffffffd002ac7950 */ /* 0x000fea0003c3ffff */
        .weak           $__internal_1_$__cuda_sm10x_tcgen05_guardrail_trap_phase_invalid_during_alloc
        .type           $__internal_1_$__cuda_sm10x_tcgen05_guardrail_trap_phase_invalid_during_alloc,@function
        .size           $__internal_1_$__cuda_sm10x_tcgen05_guardrail_trap_phase_invalid_during_alloc,($__internal_2_$__cuda_sm10x_tcgen05_guardrail_trap_unallocated_columns_being_dealloced - $__internal_1_$__cuda_sm10x_tcgen05_guardrail_trap_phase_invalid_during_alloc)
$__internal_1_$__cuda_sm10x_tcgen05_guardrail_trap_phase_invalid_during_alloc:
[----:B------:R-:W-:Y:S05]  /*2d50*/  BPT.TRAP 0x1 ;  /* 0x000000040000795c */ /* 0x000fea0000300000 */
[----:B------:R-:W-:-:S04]  /*2d60*/  IMAD.MOV.U32 R3, RZ, RZ, 0x0 ;  /* 0x00000000ff037424 */ /* 0x000fc800078e00ff */
[----:B------:R-:W-:Y:S05]  /*2d70*/  RET.REL.NODEC R2 `(gluon_tcgen05) ;  /* 0xffffffd002a07950 */ /* 0x000fea0003c3ffff */
        .weak           $__internal_2_$__cuda_sm10x_tcgen05_guardrail_trap_unallocated_columns_being_dealloced
        .type           $__internal_2_$__cuda_sm10x_tcgen05_guardrail_trap_unallocated_columns_being_dealloced,@function
        .size           $__internal_2_$__cuda_sm10x_tcgen05_guardrail_trap_unallocated_columns_being_dealloced,(.L_x_78 - $__internal_2_$__cuda_sm10x_tcgen05_guardrail_trap_unallocated_columns_being_dealloced)
$__internal_2_$__cuda_sm10x_tcgen05_guardrail_trap_unallocated_columns_being_dealloced:
[----:B------:R-:W-:Y:S05]  /*2d80*/  BPT.TRAP 0x1 ;  /* 0x000000040000795c */ /* 0x000fea0000300000 */
[----:B------:R-:W-:-:S04]  /*2d90*/  IMAD.MOV.U32 R3, RZ, RZ, 0x0 ;  /* 0x00000000ff037424 */ /* 0x000fc800078e00ff */
[----:B------:R-:W-:Y:S05]  /*2da0*/  RET.REL.NODEC R2 `(gluon_tcgen05) ;  /* 0xffffffd002947950 */ /* 0x000fea0003c3ffff */
.L_x_75:
[----:B------:R-:W-:-:S00]  /*2db0*/  BRA `(.L_x_75) ;  /* 0xfffffffc00fc7947 */ /* 0x000fc0000383ffff */
[----:B------:R-:W-:-:S00]  /*2dc0*/  NOP ;  /* 0x0000000000007918 */ /* 0x000fc00000000000 */
        /* <DEDUP_REMOVED lines=11> */
.L_x_78:


//--------------------- .nv.shared.gluon_tcgen05  --------------------------
	.section	.nv.shared.gluon_tcgen05,"aw",@nobits
	.sectionflags	@""
	.align	16
	.zero		1024


//--------------------- .nv.shared.reserved.0     --------------------------
	.section	.nv.shared.reserved.0,"aw",@nobits
	.align	8
	.weak		__nv_reservedSMEM_offset_0_alias
	.size		__nv_reservedSMEM_offset_0_alias, 0, 64
	.other		__nv_reservedSMEM_offset_0_alias,@"STO_CUDA_RESERVED_SHARED STV_DEFAULT"
__nv_reservedSMEM_offset_0_alias:
	.zero		0
.nv.shared.reserved.0:
	.zero		64
	.weak		__nv_reservedSMEM_allocation_phase
	.type		__nv_reservedSMEM_allocation_phase,@object
	.size		__nv_reservedSMEM_allocation_phase,(.L_0 - __nv_reservedSMEM_allocation_phase)
__nv_reservedSMEM_allocation_phase:
	.zero		1
.L_0:
	.zero		7
	.weak		__nv_reservedSMEM_devtool_atexit_pc
	.type		__nv_reservedSMEM_devtool_atexit_pc,@object
	.size		__nv_reservedSMEM_devtool_atexit_pc,(__nv_reservedSMEM_allocation_mask - __nv_reservedSMEM_devtool_atexit_pc)
__nv_reservedSMEM_devtool_atexit_pc:
	.zero		8
	.weak		__nv_reservedSMEM_allocation_mask
	.type		__nv_reservedSMEM_allocation_mask,@object
	.size		__nv_reservedSMEM_allocation_mask,(.L_2 - __nv_reservedSMEM_allocation_mask)
__nv_reservedSMEM_allocation_mask:
	.zero		4
.L_2:


//--------------------- .nv.constant0.gluon_tcgen05 --------------------------
	.section	.nv.constant0.gluon_tcgen05,"a",@progbits
	.sectionflags	@""
	.align	4
.nv.constant0.gluon_tcgen05:
	.zero		976


//--------------------- SYMBOLS --------------------------

	.type		.nv.reservedSmem.offset0,@object
	.size		.nv.reservedSmem.offset0,0x4
	.type		.nv.reservedSmem.cap,@object
	.size		.nv.reservedSmem.cap,0x4
